//
// Generated by NVIDIA NVVM Compiler
//
// Compiler Build ID: CL-36424714
// Cuda compilation tools, release 13.0, V13.0.88
// Based on NVVM 20.0.0
//

.version 9.0
.target sm_100
.address_size 64

	// .globl	_Z9bbpKernelP2sJl
.global .align 8 .u64 baseSystem = 16;

.visible .entry _Z9bbpKernelP2sJl(
	.param .u64 .ptr .align 1 _Z9bbpKernelP2sJl_param_0,
	.param .u64 _Z9bbpKernelP2sJl_param_1
)
{
	.reg .pred 	%p<27>;
	.reg .b32 	%r<36>;
	.reg .b64 	%rd<118>;
	.reg .b64 	%fd<63>;

	ld.param.u64 	%rd60, [_Z9bbpKernelP2sJl_param_1];
	mov.u32 	%r1, %tid.x;
	cvt.u64.u32 	%rd1, %r1;
	setp.lt.s64 	%p1, %rd60, %rd1;
	mov.f64 	%fd59, 0d0000000000000000;
	mov.f64 	%fd60, %fd59;
	mov.f64 	%fd61, %fd59;
	mov.f64 	%fd62, %fd59;
	@%p1 bra 	$L__BB0_39;
	mov.u32 	%r2, %ntid.x;
	cvt.u64.u32 	%rd2, %r2;
	mov.f64 	%fd62, 0d0000000000000000;
	mov.u64 	%rd97, %rd1;
	mov.f64 	%fd61, %fd62;
	mov.f64 	%fd60, %fd62;
	mov.f64 	%fd59, %fd62;
$L__BB0_2:
	shl.b64 	%rd4, %rd97, 3;
	or.b64  	%rd5, %rd4, 1;
	sub.s64 	%rd114, %rd60, %rd97;
	setp.lt.s64 	%p2, %rd114, 1;
	mov.f64 	%fd55, 0d3FF0000000000000;
	mov.b64 	%rd100, 1;
	mov.b64 	%rd98, 16;
	mov.u64 	%rd99, %rd114;
	@%p2 bra 	$L__BB0_11;
$L__BB0_3:
	and.b64  	%rd63, %rd99, 1;
	setp.eq.b64 	%p3, %rd63, 1;
	selp.b64 	%rd64, %rd98, 1, %p3;
	mul.lo.s64 	%rd10, %rd64, %rd100;
	mul.lo.s64 	%rd11, %rd98, %rd98;
	or.b64  	%rd65, %rd10, %rd5;
	and.b64  	%rd66, %rd65, -4294967296;
	setp.ne.s64 	%p4, %rd66, 0;
	@%p4 bra 	$L__BB0_5;
	cvt.u32.u64 	%r3, %rd5;
	cvt.u32.u64 	%r4, %rd10;
	rem.u32 	%r5, %r4, %r3;
	cvt.u64.u32 	%rd100, %r5;
	bra.uni 	$L__BB0_6;
$L__BB0_5:
	rem.s64 	%rd100, %rd10, %rd5;
$L__BB0_6:
	or.b64  	%rd67, %rd11, %rd5;
	and.b64  	%rd68, %rd67, -4294967296;
	setp.ne.s64 	%p5, %rd68, 0;
	@%p5 bra 	$L__BB0_8;
	cvt.u32.u64 	%r6, %rd5;
	cvt.u32.u64 	%r7, %rd11;
	rem.u32 	%r8, %r7, %r6;
	cvt.u64.u32 	%rd98, %r8;
	bra.uni 	$L__BB0_9;
$L__BB0_8:
	rem.u64 	%rd98, %rd11, %rd5;
$L__BB0_9:
	shr.u64 	%rd18, %rd99, 1;
	setp.gt.u64 	%p6, %rd99, 1;
	mov.u64 	%rd99, %rd18;
	@%p6 bra 	$L__BB0_3;
	cvt.rn.f64.s64 	%fd55, %rd100;
$L__BB0_11:
	cvt.rn.f64.u64 	%fd28, %rd5;
	div.rn.f64 	%fd29, %fd55, %fd28;
	add.f64 	%fd7, %fd59, %fd29;
	add.s64 	%rd19, %rd4, 4;
	mov.f64 	%fd56, 0d3FF0000000000000;
	mov.b64 	%rd105, 1;
	mov.b64 	%rd103, 16;
	mov.u64 	%rd104, %rd114;
	@%p2 bra 	$L__BB0_20;
$L__BB0_12:
	and.b64  	%rd71, %rd104, 1;
	setp.eq.b64 	%p8, %rd71, 1;
	selp.b64 	%rd72, %rd103, 1, %p8;
	mul.lo.s64 	%rd23, %rd72, %rd105;
	mul.lo.s64 	%rd24, %rd103, %rd103;
	or.b64  	%rd73, %rd23, %rd19;
	and.b64  	%rd74, %rd73, -4294967296;
	setp.ne.s64 	%p9, %rd74, 0;
	@%p9 bra 	$L__BB0_14;
	cvt.u32.u64 	%r9, %rd19;
	cvt.u32.u64 	%r10, %rd23;
	rem.u32 	%r11, %r10, %r9;
	cvt.u64.u32 	%rd105, %r11;
	bra.uni 	$L__BB0_15;
$L__BB0_14:
	rem.s64 	%rd105, %rd23, %rd19;
$L__BB0_15:
	or.b64  	%rd75, %rd24, %rd19;
	and.b64  	%rd76, %rd75, -4294967296;
	setp.ne.s64 	%p10, %rd76, 0;
	@%p10 bra 	$L__BB0_17;
	cvt.u32.u64 	%r12, %rd19;
	cvt.u32.u64 	%r13, %rd24;
	rem.u32 	%r14, %r13, %r12;
	cvt.u64.u32 	%rd103, %r14;
	bra.uni 	$L__BB0_18;
$L__BB0_17:
	rem.u64 	%rd103, %rd24, %rd19;
$L__BB0_18:
	shr.u64 	%rd31, %rd104, 1;
	setp.gt.u64 	%p11, %rd104, 1;
	mov.u64 	%rd104, %rd31;
	@%p11 bra 	$L__BB0_12;
	cvt.rn.f64.s64 	%fd56, %rd105;
$L__BB0_20:
	cvt.rn.f64.u64 	%fd31, %rd19;
	div.rn.f64 	%fd32, %fd56, %fd31;
	add.f64 	%fd10, %fd60, %fd32;
	add.s64 	%rd32, %rd4, 5;
	mov.f64 	%fd57, 0d3FF0000000000000;
	mov.b64 	%rd110, 1;
	mov.b64 	%rd108, 16;
	mov.u64 	%rd109, %rd114;
	@%p2 bra 	$L__BB0_29;
$L__BB0_21:
	and.b64  	%rd79, %rd109, 1;
	setp.eq.b64 	%p13, %rd79, 1;
	selp.b64 	%rd80, %rd108, 1, %p13;
	mul.lo.s64 	%rd36, %rd80, %rd110;
	mul.lo.s64 	%rd37, %rd108, %rd108;
	or.b64  	%rd81, %rd36, %rd32;
	and.b64  	%rd82, %rd81, -4294967296;
	setp.ne.s64 	%p14, %rd82, 0;
	@%p14 bra 	$L__BB0_23;
	cvt.u32.u64 	%r15, %rd32;
	cvt.u32.u64 	%r16, %rd36;
	rem.u32 	%r17, %r16, %r15;
	cvt.u64.u32 	%rd110, %r17;
	bra.uni 	$L__BB0_24;
$L__BB0_23:
	rem.s64 	%rd110, %rd36, %rd32;
$L__BB0_24:
	or.b64  	%rd83, %rd37, %rd32;
	and.b64  	%rd84, %rd83, -4294967296;
	setp.ne.s64 	%p15, %rd84, 0;
	@%p15 bra 	$L__BB0_26;
	cvt.u32.u64 	%r18, %rd32;
	cvt.u32.u64 	%r19, %rd37;
	rem.u32 	%r20, %r19, %r18;
	cvt.u64.u32 	%rd108, %r20;
	bra.uni 	$L__BB0_27;
$L__BB0_26:
	rem.u64 	%rd108, %rd37, %rd32;
$L__BB0_27:
	shr.u64 	%rd44, %rd109, 1;
	setp.gt.u64 	%p16, %rd109, 1;
	mov.u64 	%rd109, %rd44;
	@%p16 bra 	$L__BB0_21;
	cvt.rn.f64.s64 	%fd57, %rd110;
$L__BB0_29:
	cvt.rn.f64.u64 	%fd34, %rd32;
	div.rn.f64 	%fd35, %fd57, %fd34;
	add.f64 	%fd13, %fd61, %fd35;
	add.s64 	%rd45, %rd4, 6;
	mov.f64 	%fd58, 0d3FF0000000000000;
	mov.b64 	%rd115, 1;
	mov.b64 	%rd113, 16;
	@%p2 bra 	$L__BB0_38;
$L__BB0_30:
	and.b64  	%rd87, %rd114, 1;
	setp.eq.b64 	%p18, %rd87, 1;
	selp.b64 	%rd88, %rd113, 1, %p18;
	mul.lo.s64 	%rd49, %rd88, %rd115;
	mul.lo.s64 	%rd50, %rd113, %rd113;
	or.b64  	%rd89, %rd49, %rd45;
	and.b64  	%rd90, %rd89, -4294967296;
	setp.ne.s64 	%p19, %rd90, 0;
	@%p19 bra 	$L__BB0_32;
	cvt.u32.u64 	%r21, %rd45;
	cvt.u32.u64 	%r22, %rd49;
	rem.u32 	%r23, %r22, %r21;
	cvt.u64.u32 	%rd115, %r23;
	bra.uni 	$L__BB0_33;
$L__BB0_32:
	rem.s64 	%rd115, %rd49, %rd45;
$L__BB0_33:
	or.b64  	%rd91, %rd50, %rd45;
	and.b64  	%rd92, %rd91, -4294967296;
	setp.ne.s64 	%p20, %rd92, 0;
	@%p20 bra 	$L__BB0_35;
	cvt.u32.u64 	%r24, %rd45;
	cvt.u32.u64 	%r25, %rd50;
	rem.u32 	%r26, %r25, %r24;
	cvt.u64.u32 	%rd113, %r26;
	bra.uni 	$L__BB0_36;
$L__BB0_35:
	rem.u64 	%rd113, %rd50, %rd45;
$L__BB0_36:
	shr.u64 	%rd57, %rd114, 1;
	setp.gt.u64 	%p21, %rd114, 1;
	mov.u64 	%rd114, %rd57;
	@%p21 bra 	$L__BB0_30;
	cvt.rn.f64.s64 	%fd58, %rd115;
$L__BB0_38:
	cvt.rn.f64.u64 	%fd36, %rd45;
	div.rn.f64 	%fd37, %fd58, %fd36;
	add.f64 	%fd38, %fd62, %fd37;
	cvt.rzi.f64.f64 	%fd39, %fd7;
	setp.eq.f64 	%p22, %fd7, %fd39;
	{
	.reg .b32 %temp; 
	mov.b64 	{%temp, %r27}, %fd7;
	}
	and.b32  	%r28, %r27, -2147483648;
	mov.b32 	%r29, 0;
	mov.b64 	%fd40, {%r29, %r28};
	sub.f64 	%fd41, %fd7, %fd39;
	selp.f64 	%fd59, %fd40, %fd41, %p22;
	cvt.rzi.f64.f64 	%fd42, %fd10;
	setp.eq.f64 	%p23, %fd10, %fd42;
	{
	.reg .b32 %temp; 
	mov.b64 	{%temp, %r30}, %fd10;
	}
	and.b32  	%r31, %r30, -2147483648;
	mov.b64 	%fd43, {%r29, %r31};
	sub.f64 	%fd44, %fd10, %fd42;
	selp.f64 	%fd60, %fd43, %fd44, %p23;
	cvt.rzi.f64.f64 	%fd45, %fd13;
	setp.eq.f64 	%p24, %fd13, %fd45;
	{
	.reg .b32 %temp; 
	mov.b64 	{%temp, %r32}, %fd13;
	}
	and.b32  	%r33, %r32, -2147483648;
	mov.b64 	%fd46, {%r29, %r33};
	sub.f64 	%fd47, %fd13, %fd45;
	selp.f64 	%fd61, %fd46, %fd47, %p24;
	cvt.rzi.f64.f64 	%fd48, %fd38;
	setp.eq.f64 	%p25, %fd38, %fd48;
	{
	.reg .b32 %temp; 
	mov.b64 	{%temp, %r34}, %fd38;
	}
	and.b32  	%r35, %r34, -2147483648;
	mov.b64 	%fd49, {%r29, %r35};
	sub.f64 	%fd50, %fd38, %fd48;
	selp.f64 	%fd62, %fd49, %fd50, %p25;
	add.s64 	%rd97, %rd97, %rd2;
	setp.le.s64 	%p26, %rd97, %rd60;
	@%p26 bra 	$L__BB0_2;
$L__BB0_39:
	ld.param.u64 	%rd96, [_Z9bbpKernelP2sJl_param_0];
	cvta.to.global.u64 	%rd93, %rd96;
	shl.b64 	%rd94, %rd1, 5;
	add.s64 	%rd95, %rd93, %rd94;
	st.global.f64 	[%rd95], %fd59;
	st.global.f64 	[%rd95+8], %fd60;
	st.global.f64 	[%rd95+16], %fd61;
	st.global.f64 	[%rd95+24], %fd62;
	ret;

}
	// .globl	_Z14reduceSJKernelP2sJi
.visible .entry _Z14reduceSJKernelP2sJi(
	.param .u64 .ptr .align 1 _Z14reduceSJKernelP2sJi_param_0,
	.param .u32 _Z14reduceSJKernelP2sJi_param_1
)
{
	.reg .b32 	%r<4>;
	.reg .b64 	%rd<7>;
	.reg .b64 	%fd<13>;

	ld.param.u64 	%rd1, [_Z14reduceSJKernelP2sJi_param_0];
	ld.param.u32 	%r1, [_Z14reduceSJKernelP2sJi_param_1];
	cvta.to.global.u64 	%rd2, %rd1;
	mov.u32 	%r2, %tid.x;
	add.s32 	%r3, %r1, %r2;
	mul.wide.s32 	%rd3, %r3, 32;
	add.s64 	%rd4, %rd2, %rd3;
	ld.global.f64 	%fd1, [%rd4];
	mul.wide.u32 	%rd5, %r2, 32;
	add.s64 	%rd6, %rd2, %rd5;
	ld.global.f64 	%fd2, [%rd6];
	add.f64 	%fd3, %fd1, %fd2;
	st.global.f64 	[%rd6], %fd3;
	ld.global.f64 	%fd4, [%rd4+8];
	ld.global.f64 	%fd5, [%rd6+8];
	add.f64 	%fd6, %fd4, %fd5;
	st.global.f64 	[%rd6+8], %fd6;
	ld.global.f64 	%fd7, [%rd4+16];
	ld.global.f64 	%fd8, [%rd6+16];
	add.f64 	%fd9, %fd7, %fd8;
	st.global.f64 	[%rd6+16], %fd9;
	ld.global.f64 	%fd10, [%rd4+24];
	ld.global.f64 	%fd11, [%rd6+24];
	add.f64 	%fd12, %fd10, %fd11;
	st.global.f64 	[%rd6+24], %fd12;
	ret;

}


// ===== COMPILED SASS (sm_100) =====

	.target	sm_100

	.elftype	@"ET_EXEC"


//--------------------- .note.nv.tkinfo           --------------------------
	.section	.note.nv.tkinfo,"",@"SHT_NOTE"
	.sectionflags	@"SHF_NOTE_NV_TKINFO"
	.tkinfo
        /*0018*/ 	.word	0x00000002
        /*0030*/ 	.string	""
        /*0030*/ 	.string	"ptxas"
        /*0030*/ 	.string	"Cuda compilation tools, release 13.0, V13.0.88"
        /*0030*/ 	.string	"Build cuda_13.0.r13.0/compiler.36424714_0"
        /*0030*/ 	.string	"-arch sm_100 -m 64 "



//--------------------- .note.nv.cuinfo           --------------------------
	.section	.note.nv.cuinfo,"",@"SHT_NOTE"
	.sectionflags	@"SHF_NOTE_NV_CUINFO"
        /*0018*/ 	.short	0x0002
        /*001a*/ 	.short	0x0064
        /*001c*/ 	.short	0x0082
	.zero		2


//--------------------- .nv.info                  --------------------------
	.section	.nv.info,"",@"SHT_CUDA_INFO"
	.align	4


	//----- nvinfo : EIATTR_REGCOUNT
	.align		4
        /*0000*/ 	.byte	0x04, 0x2f
        /*0002*/ 	.short	(.L_2 - .L_1)
	.align		4
.L_1:
        /*0004*/ 	.word	index@(_Z9bbpKernelP2sJl)
        /*0008*/ 	.word	0x0000002c


	//----- nvinfo : EIATTR_FRAME_SIZE
	.align		4
.L_2:
        /*000c*/ 	.byte	0x04, 0x11
        /*000e*/ 	.short	(.L_4 - .L_3)
	.align		4
.L_3:
        /*0010*/ 	.word	index@($__internal_2_$__cuda_sm20_rem_u64)
        /*0014*/ 	.word	0x00000000


	//----- nvinfo : EIATTR_FRAME_SIZE
	.align		4
.L_4:
        /*0018*/ 	.byte	0x04, 0x11
        /*001a*/ 	.short	(.L_6 - .L_5)
	.align		4
.L_5:
        /*001c*/ 	.word	index@($__internal_1_$__cuda_sm20_rem_s64)
        /*0020*/ 	.word	0x00000000


	//----- nvinfo : EIATTR_FRAME_SIZE
	.align		4
.L_6:
        /*0024*/ 	.byte	0x04, 0x11
        /*0026*/ 	.short	(.L_8 - .L_7)
	.align		4
.L_7:
        /*0028*/ 	.word	index@($__internal_0_$__cuda_sm20_div_rn_f64_full)
        /*002c*/ 	.word	0x00000000


	//----- nvinfo : EIATTR_FRAME_SIZE
	.align		4
.L_8:
        /*0030*/ 	.byte	0x04, 0x11
        /*0032*/ 	.short	(.L_10 - .L_9)
	.align		4
.L_9:
        /*0034*/ 	.word	index@(_Z9bbpKernelP2sJl)
        /*0038*/ 	.word	0x00000000


	//----- nvinfo : EIATTR_REGCOUNT
	.align		4
.L_10:
        /*003c*/ 	.byte	0x04, 0x2f
        /*003e*/ 	.short	(.L_12 - .L_11)
	.align		4
.L_11:
        /*0040*/ 	.word	index@(_Z14reduceSJKernelP2sJi)
        /*0044*/ 	.word	0x00000012


	//----- nvinfo : EIATTR_FRAME_SIZE
	.align		4
.L_12:
        /*0048*/ 	.byte	0x04, 0x11
        /*004a*/ 	.short	(.L_14 - .L_13)
	.align		4
.L_13:
        /*004c*/ 	.word	index@(_Z14reduceSJKernelP2sJi)
        /*0050*/ 	.word	0x00000000


	//----- nvinfo : EIATTR_MIN_STACK_SIZE
	.align		4
.L_14:
        /*0054*/ 	.byte	0x04, 0x12
        /*0056*/ 	.short	(.L_16 - .L_15)
	.align		4
.L_15:
        /*0058*/ 	.word	index@(_Z14reduceSJKernelP2sJi)
        /*005c*/ 	.word	0x00000000


	//----- nvinfo : EIATTR_MIN_STACK_SIZE
	.align		4
.L_16:
        /*0060*/ 	.byte	0x04, 0x12
        /*0062*/ 	.short	(.L_18 - .L_17)
	.align		4
.L_17:
        /*0064*/ 	.word	index@(_Z9bbpKernelP2sJl)
        /*0068*/ 	.word	0x00000000
.L_18:


//--------------------- .nv.compat                --------------------------
	.section	.nv.compat,"",@"SHT_CUDA_COMPAT_INFO"
	.align	4
        /*0000*/ 	.byte	0x02, 0x09, 0x00, 0x00, 0x02, 0x02, 0x01, 0x00, 0x02, 0x05, 0x05, 0x00, 0x03, 0x07, 0x01, 0x01
        /*0010*/ 	.byte	0x02, 0x03, 0x00, 0x00, 0x02, 0x06, 0x01, 0x00, 0x04, 0x0b, 0x08, 0x00, 0x01, 0x00, 0x00, 0x00
        /*0020*/ 	.byte	0x00, 0x00, 0x00, 0x00


//--------------------- .nv.info._Z14reduceSJKernelP2sJi --------------------------
	.section	.nv.info._Z14reduceSJKernelP2sJi,"",@"SHT_CUDA_INFO"
	.sectionflags	@""
	.align	4


	//----- nvinfo : EIATTR_CUDA_API_VERSION
	.align		4
        /*0000*/ 	.byte	0x04, 0x37
        /*0002*/ 	.short	(.L_20 - .L_19)
.L_19:
        /*0004*/ 	.word	0x00000082


	//----- nvinfo : EIATTR_KPARAM_INFO
	.align		4
.L_20:
        /*0008*/ 	.byte	0x04, 0x17
        /*000a*/ 	.short	(.L_22 - .L_21)
.L_21:
        /*000c*/ 	.word	0x00000000
        /*0010*/ 	.short	0x0001
        /*0012*/ 	.short	0x0008
        /*0014*/ 	.byte	0x00, 0xf0, 0x11, 0x00


	//----- nvinfo : EIATTR_KPARAM_INFO
	.align		4
.L_22:
        /*0018*/ 	.byte	0x04, 0x17
        /*001a*/ 	.short	(.L_24 - .L_23)
.L_23:
        /*001c*/ 	.word	0x00000000
        /*0020*/ 	.short	0x0000
        /*0022*/ 	.short	0x0000
        /*0024*/ 	.byte	0x00, 0xf5, 0x21, 0x00


	//----- nvinfo : EIATTR_SPARSE_MMA_MASK
	.align		4
.L_24:
        /*0028*/ 	.byte	0x03, 0x50
        /*002a*/ 	.short	0x0000


	//----- nvinfo : EIATTR_MAXREG_COUNT
	.align		4
        /*002c*/ 	.byte	0x03, 0x1b
        /*002e*/ 	.short	0x00ff


	//----- nvinfo : EIATTR_MERCURY_ISA_VERSION
	.align		4
        /*0030*/ 	.byte	0x03, 0x5f
        /*0032*/ 	.short	0x0101


	//----- nvinfo : EIATTR_VRC_CTA_INIT_COUNT
	.align		4
        /*0034*/ 	.byte	0x02, 0x4a
	.zero		1
	.zero		1


	//----- nvinfo : EIATTR_EXIT_INSTR_OFFSETS
	.align		4
        /*0038*/ 	.byte	0x04, 0x1c
        /*003a*/ 	.short	(.L_26 - .L_25)


	//   ....[0]....
.L_25:
        /*003c*/ 	.word	0x00000180


	//----- nvinfo : EIATTR_CBANK_PARAM_SIZE
	.align		4
.L_26:
        /*0040*/ 	.byte	0x03, 0x19
        /*0042*/ 	.short	0x000c


	//----- nvinfo : EIATTR_PARAM_CBANK
	.align		4
        /*0044*/ 	.byte	0x04, 0x0a
        /*0046*/ 	.short	(.L_28 - .L_27)
	.align		4
.L_27:
        /*0048*/ 	.word	index@(.nv.constant0._Z14reduceSJKernelP2sJi)
        /*004c*/ 	.short	0x0380
        /*004e*/ 	.short	0x000c


	//----- nvinfo : EIATTR_SW_WAR
	.align		4
.L_28:
        /*0050*/ 	.byte	0x04, 0x36
        /*0052*/ 	.short	(.L_30 - .L_29)
.L_29:
        /*0054*/ 	.word	0x00000008
.L_30:


//--------------------- .nv.info._Z9bbpKernelP2sJl --------------------------
	.section	.nv.info._Z9bbpKernelP2sJl,"",@"SHT_CUDA_INFO"
	.sectionflags	@""
	.align	4


	//----- nvinfo : EIATTR_CUDA_API_VERSION
	.align		4
        /*0000*/ 	.byte	0x04, 0x37
        /*0002*/ 	.short	(.L_32 - .L_31)
.L_31:
        /*0004*/ 	.word	0x00000082


	//----- nvinfo : EIATTR_KPARAM_INFO
	.align		4
.L_32:
        /*0008*/ 	.byte	0x04, 0x17
        /*000a*/ 	.short	(.L_34 - .L_33)
.L_33:
        /*000c*/ 	.word	0x00000000
        /*0010*/ 	.short	0x0001
        /*0012*/ 	.short	0x0008
        /*0014*/ 	.byte	0x00, 0xf0, 0x21, 0x00


	//----- nvinfo : EIATTR_KPARAM_INFO
	.align		4
.L_34:
        /*0018*/ 	.byte	0x04, 0x17
        /*001a*/ 	.short	(.L_36 - .L_35)
.L_35:
        /*001c*/ 	.word	0x00000000
        /*0020*/ 	.short	0x0000
        /*0022*/ 	.short	0x0000
        /*0024*/ 	.byte	0x00, 0xf5, 0x21, 0x00


	//----- nvinfo : EIATTR_SPARSE_MMA_MASK
	.align		4
.L_36:
        /*0028*/ 	.byte	0x03, 0x50
        /*002a*/ 	.short	0x0000


	//----- nvinfo : EIATTR_MAXREG_COUNT
	.align		4
        /*002c*/ 	.byte	0x03, 0x1b
        /*002e*/ 	.short	0x00ff


	//----- nvinfo : EIATTR_MERCURY_ISA_VERSION
	.align		4
        /*0030*/ 	.byte	0x03, 0x5f
        /*0032*/ 	.short	0x0101


	//----- nvinfo : EIATTR_VRC_CTA_INIT_COUNT
	.align		4
        /*0034*/ 	.byte	0x02, 0x4a
	.zero		1
	.zero		1


	//----- nvinfo : EIATTR_EXIT_INSTR_OFFSETS
	.align		4
        /*0038*/ 	.byte	0x04, 0x1c
        /*003a*/ 	.short	(.L_38 - .L_37)


	//   ....[0]....
.L_37:
        /*003c*/ 	.word	0x00002090


	//----- nvinfo : EIATTR_CRS_STACK_SIZE
	.align		4
.L_38:
        /*0040*/ 	.byte	0x04, 0x1e
        /*0042*/ 	.short	(.L_40 - .L_39)
.L_39:
        /*0044*/ 	.word	0x00000000


	//----- nvinfo : EIATTR_CBANK_PARAM_SIZE
	.align		4
.L_40:
        /*0048*/ 	.byte	0x03, 0x19
        /*004a*/ 	.short	0x0010


	//----- nvinfo : EIATTR_PARAM_CBANK
	.align		4
        /*004c*/ 	.byte	0x04, 0x0a
        /*004e*/ 	.short	(.L_42 - .L_41)
	.align		4
.L_41:
        /*0050*/ 	.word	index@(.nv.constant0._Z9bbpKernelP2sJl)
        /*0054*/ 	.short	0x0380
        /*0056*/ 	.short	0x0010


	//----- nvinfo : EIATTR_SW_WAR
	.align		4
.L_42:
        /*0058*/ 	.byte	0x04, 0x36
        /*005a*/ 	.short	(.L_44 - .L_43)
.L_43:
        /*005c*/ 	.word	0x00000008
.L_44:


//--------------------- .nv.callgraph             --------------------------
	.section	.nv.callgraph,"",@"SHT_CUDA_CALLGRAPH"
	.align	4
	.sectionentsize	8
	.align		4
        /*0000*/ 	.word	0x00000000
	.align		4
        /*0004*/ 	.word	0xffffffff
	.align		4
        /*0008*/ 	.word	0x00000000
	.align		4
        /*000c*/ 	.word	0xfffffffe
	.align		4
        /*0010*/ 	.word	0x00000000
	.align		4
        /*0014*/ 	.word	0xfffffffd
	.align		4
        /*0018*/ 	.word	0x00000000
	.align		4
        /*001c*/ 	.word	0xfffffffc


//--------------------- .nv.constant4             --------------------------
	.section	.nv.constant4,"a",@progbits
	.align	8
	.align		8
.nv.constant4:
        /*0000*/ 	.dword	baseSystem


//--------------------- .text._Z14reduceSJKernelP2sJi --------------------------
	.section	.text._Z14reduceSJKernelP2sJi,"ax",@progbits
	.align	128
        .global         _Z14reduceSJKernelP2sJi
        .type           _Z14reduceSJKernelP2sJi,@function
        .size           _Z14reduceSJKernelP2sJi,(.L_x_61 - _Z14reduceSJKernelP2sJi)
        .other          _Z14reduceSJKernelP2sJi,@"STO_CUDA_ENTRY STV_DEFAULT"
_Z14reduceSJKernelP2sJi:
.text._Z14reduceSJKernelP2sJi:
[----:B------:R-:W-:Y:S01]  /*0000*/  LDC R1, c[0x0][0x37c] ;  /* 0x0000df00ff017b82 */ /* 0x000fe20000000800 */
[----:B------:R-:W0:Y:S07]  /*0010*/  S2R R3, SR_TID.X ;  /* 0x0000000000037919 */ /* 0x000e2e0000002100 */
[----:B------:R-:W1:Y:S01]  /*0020*/  LDC.64 R4, c[0x0][0x380] ;  /* 0x0000e000ff047b82 */ /* 0x000e620000000a00 */
[----:B------:R-:W0:Y:S01]  /*0030*/  LDCU UR6, c[0x0][0x388] ;  /* 0x00007100ff0677ac */ /* 0x000e220008000800 */
[----:B------:R-:W2:Y:S01]  /*0040*/  LDCU.64 UR4, c[0x0][0x358] ;  /* 0x00006b00ff0477ac */ /* 0x000ea20008000a00 */
[C---:B0-----:R-:W-:Y:S01]  /*0050*/  IADD3 R7, PT, PT, R3.reuse, UR6, RZ ;  /* 0x0000000603077c10 */ /* 0x041fe2000fffe0ff */
[----:B-1----:R-:W-:-:S04]  /*0060*/  IMAD.WIDE.U32 R2, R3, 0x20, R4 ;  /* 0x0000002003027825 */ /* 0x002fc800078e0004 */
[----:B------:R-:W-:Y:S01]  /*0070*/  IMAD.WIDE R4, R7, 0x20, R4 ;  /* 0x0000002007047825 */ /* 0x000fe200078e0204 */
[----:B--2---:R-:W2:Y:S04]  /*0080*/  LDG.E.64 R8, desc[UR4][R2.64] ;  /* 0x0000000402087981 */ /* 0x004ea8000c1e1b00 */
[----:B------:R-:W2:Y:S04]  /*0090*/  LDG.E.64 R6, desc[UR4][R4.64] ;  /* 0x0000000404067981 */ /* 0x000ea8000c1e1b00 */
[----:B------:R-:W3:Y:S04]  /*00a0*/  LDG.E.64 R10, desc[UR4][R2.64+0x8] ;  /* 0x00000804020a7981 */ /* 0x000ee8000c1e1b00 */
[----:B------:R-:W4:Y:S04]  /*00b0*/  LDG.E.64 R12, desc[UR4][R2.64+0x10] ;  /* 0x00001004020c7981 */ /* 0x000f28000c1e1b00 */
[----:B------:R-:W5:Y:S01]  /*00c0*/  LDG.E.64 R14, desc[UR4][R2.64+0x18] ;  /* 0x00001804020e7981 */ /* 0x000f62000c1e1b00 */
[----:B--2---:R-:W-:-:S07]  /*00d0*/  DADD R6, R6, R8 ;  /* 0x0000000006067229 */ /* 0x004fce0000000008 */
[----:B------:R-:W-:Y:S04]  /*00e0*/  STG.E.64 desc[UR4][R2.64], R6 ;  /* 0x0000000602007986 */ /* 0x000fe8000c101b04 */
[----:B------:R-:W3:Y:S02]  /*00f0*/  LDG.E.64 R8, desc[UR4][R4.64+0x8] ;  /* 0x0000080404087981 */ /* 0x000ee4000c1e1b00 */
[----:B---3--:R-:W-:-:S07]  /*0100*/  DADD R8, R8, R10 ;  /* 0x0000000008087229 */ /* 0x008fce000000000a */
[----:B------:R-:W-:Y:S04]  /*0110*/  STG.E.64 desc[UR4][R2.64+0x8], R8 ;  /* 0x0000080802007986 */ /* 0x000fe8000c101b04 */
[----:B------:R-:W4:Y:S02]  /*0120*/  LDG.E.64 R10, desc[UR4][R4.64+0x10] ;  /* 0x00001004040a7981 */ /* 0x000f24000c1e1b00 */
[----:B----4-:R-:W-:-:S07]  /*0130*/  DADD R10, R10, R12 ;  /* 0x000000000a0a7229 */ /* 0x010fce000000000c */
[----:B------:R-:W-:Y:S04]  /*0140*/  STG.E.64 desc[UR4][R2.64+0x10], R10 ;  /* 0x0000100a02007986 */ /* 0x000fe8000c101b04 */
[----:B------:R-:W5:Y:S02]  /*0150*/  LDG.E.64 R12, desc[UR4][R4.64+0x18] ;  /* 0x00001804040c7981 */ /* 0x000f64000c1e1b00 */
[----:B-----5:R-:W-:-:S07]  /*0160*/  DADD R12, R12, R14 ;  /* 0x000000000c0c7229 */ /* 0x020fce000000000e */
[----:B------:R-:W-:Y:S01]  /*0170*/  STG.E.64 desc[UR4][R2.64+0x18], R12 ;  /* 0x0000180c02007986 */ /* 0x000fe2000c101b04 */
[----:B------:R-:W-:Y:S05]  /*0180*/  EXIT ;  /* 0x000000000000794d */ /* 0x000fea0003800000 */
.L_x_0:
[----:B------:R-:W-:-:S00]  /*0190*/  BRA `(.L_x_0) ;  /* 0xfffffffc00fc7947 */ /* 0x000fc0000383ffff */
[----:B------:R-:W-:-:S00]  /*01a0*/  NOP ;  /* 0x0000000000007918 */ /* 0x000fc00000000000 */
        /* <DEDUP_REMOVED lines=13> */
.L_x_61:


//--------------------- .text._Z9bbpKernelP2sJl   --------------------------
	.section	.text._Z9bbpKernelP2sJl,"ax",@progbits
	.align	128
        .global         _Z9bbpKernelP2sJl
        .type           _Z9bbpKernelP2sJl,@function
        .size           _Z9bbpKernelP2sJl,(.L_x_60 - _Z9bbpKernelP2sJl)
        .other          _Z9bbpKernelP2sJl,@"STO_CUDA_ENTRY STV_DEFAULT"
_Z9bbpKernelP2sJl:
.text._Z9bbpKernelP2sJl:
[----:B------:R-:W-:Y:S01]  /*0000*/  LDC R1, c[0x0][0x37c] ;  /* 0x0000df00ff017b82 */ /* 0x000fe20000000800 */
[----:B------:R-:W0:Y:S01]  /*0010*/  S2R R0, SR_TID.X ;  /* 0x0000000000007919 */ /* 0x000e220000002100 */
[----:B------:R-:W0:Y:S01]  /*0020*/  LDCU.64 UR6, c[0x0][0x388] ;  /* 0x00007100ff0677ac */ /* 0x000e220008000a00 */
[----:B------:R-:W-:Y:S01]  /*0030*/  BSSY.RECONVERGENT B0, `(.L_x_1) ;  /* 0x00001fe000007945 */ /* 0x000fe20003800200 */
[----:B------:R-:W-:Y:S02]  /*0040*/  CS2R R32, SRZ ;  /* 0x0000000000207805 */ /* 0x000fe4000001ff00 */
[----:B------:R-:W-:Y:S01]  /*0050*/  CS2R R14, SRZ ;  /* 0x00000000000e7805 */ /* 0x000fe2000001ff00 */
[----:B------:R-:W1:Y:S01]  /*0060*/  LDCU.64 UR4, c[0x0][0x358] ;  /* 0x00006b00ff0477ac */ /* 0x000e620008000a00 */
[----:B------:R-:W-:Y:S02]  /*0070*/  CS2R R16, SRZ ;  /* 0x0000000000107805 */ /* 0x000fe4000001ff00 */
[----:B------:R-:W-:-:S02]  /*0080*/  CS2R R18, SRZ ;  /* 0x0000000000127805 */ /* 0x000fc4000001ff00 */
[----:B0-----:R-:W-:-:S04]  /*0090*/  ISETP.GT.U32.AND P0, PT, R0, UR6, PT ;  /* 0x0000000600007c0c */ /* 0x001fc8000bf04070 */
[----:B------:R-:W-:-:S13]  /*00a0*/  ISETP.GT.AND.EX P0, PT, RZ, UR7, PT, P0 ;  /* 0x00000007ff007c0c */ /* 0x000fda000bf04300 */
[----:B-1----:R-:W-:Y:S05]  /*00b0*/  @P0 BRA `(.L_x_2) ;  /* 0x0000001c00d40947 */ /* 0x002fea0003800000 */
[----:B------:R-:W0:Y:S01]  /*00c0*/  LDC R2, c[0x0][0x360] ;  /* 0x0000d800ff027b82 */ /* 0x000e220000000800 */
[----:B------:R-:W-:Y:S01]  /*00d0*/  IMAD.MOV.U32 R3, RZ, RZ, R0 ;  /* 0x000000ffff037224 */ /* 0x000fe200078e0000 */
[----:B------:R-:W-:Y:S01]  /*00e0*/  CS2R R18, SRZ ;  /* 0x0000000000127805 */ /* 0x000fe2000001ff00 */
[----:B------:R-:W-:Y:S01]  /*00f0*/  IMAD.MOV.U32 R4, RZ, RZ, RZ ;  /* 0x000000ffff047224 */ /* 0x000fe200078e00ff */
[----:B------:R-:W-:Y:S02]  /*0100*/  CS2R R16, SRZ ;  /* 0x0000000000107805 */ /* 0x000fe4000001ff00 */
[----:B------:R-:W-:Y:S02]  /*0110*/  CS2R R14, SRZ ;  /* 0x00000000000e7805 */ /* 0x000fe4000001ff00 */
[----:B------:R-:W-:-:S07]  /*0120*/  CS2R R32, SRZ ;  /* 0x0000000000207805 */ /* 0x000fce000001ff00 */
.L_x_51:
[----:B-1----:R-:W1:Y:S01]  /*0130*/  LDCU.64 UR6, c[0x0][0x388] ;  /* 0x00007100ff0677ac */ /* 0x002e620008000a00 */
[C---:B------:R-:W-:Y:S01]  /*0140*/  IMAD.SHL.U32 R5, R3.reuse, 0x8, RZ ;  /* 0x0000000803057824 */ /* 0x040fe200078e00ff */
[----:B------:R-:W-:Y:S01]  /*0150*/  BSSY.RECONVERGENT B1, `(.L_x_3) ;  /* 0x0000060000017945 */ /* 0x000fe20003800200 */
[----:B------:R-:W-:Y:S01]  /*0160*/  SHF.L.U64.HI R21, R3, 0x3, R4 ;  /* 0x0000000303157819 */ /* 0x000fe20000010204 */
[----:B------:R-:W-:Y:S02]  /*0170*/  IMAD.MOV.U32 R8, RZ, RZ, 0x0 ;  /* 0x00000000ff087424 */ /* 0x000fe400078e00ff */
[----:B------:R-:W-:Y:S01]  /*0180*/  IMAD.MOV.U32 R9, RZ, RZ, 0x3ff00000 ;  /* 0x3ff00000ff097424 */ /* 0x000fe200078e00ff */
[----:B------:R-:W-:Y:S02]  /*0190*/  LOP3.LUT R20, R5, 0x1, RZ, 0xfc, !PT ;  /* 0x0000000105147812 */ /* 0x000fe400078efcff */
[----:B-1----:R-:W-:-:S04]  /*01a0*/  IADD3 R6, P0, PT, -R3, UR6, RZ ;  /* 0x0000000603067c10 */ /* 0x002fc8000ff1e1ff */
[----:B------:R-:W-:Y:S02]  /*01b0*/  IADD3.X R7, PT, PT, ~R4, UR7, RZ, P0, !PT ;  /* 0x0000000704077c10 */ /* 0x000fe400087fe5ff */
[----:B------:R-:W-:-:S04]  /*01c0*/  ISETP.GE.U32.AND P0, PT, R6, 0x1, PT ;  /* 0x000000010600780c */ /* 0x000fc80003f06070 */
[----:B------:R-:W-:-:S13]  /*01d0*/  ISETP.GE.AND.EX P0, PT, R7, RZ, PT, P0 ;  /* 0x000000ff0700720c */ /* 0x000fda0003f06300 */
[----:B------:R-:W-:Y:S05]  /*01e0*/  @!P0 BRA `(.L_x_4) ;  /* 0x0000000400588947 */ /* 0x000fea0003800000 */
[----:B------:R-:W-:Y:S01]  /*01f0*/  BSSY.RECONVERGENT B2, `(.L_x_5) ;  /* 0x0000054000027945 */ /* 0x000fe20003800200 */
[----:B------:R-:W-:Y:S01]  /*0200*/  MOV R24, R6 ;  /* 0x0000000600187202 */ /* 0x000fe20000000f00 */
[----:B------:R-:W-:Y:S02]  /*0210*/  IMAD.MOV.U32 R25, RZ, RZ, R7 ;  /* 0x000000ffff197224 */ /* 0x000fe400078e0007 */
[----:B------:R-:W-:Y:S02]  /*0220*/  IMAD.MOV.U32 R30, RZ, RZ, 0x1 ;  /* 0x00000001ff1e7424 */ /* 0x000fe400078e00ff */
[----:B------:R-:W-:Y:S02]  /*0230*/  IMAD.MOV.U32 R31, RZ, RZ, 0x0 ;  /* 0x00000000ff1f7424 */ /* 0x000fe400078e00ff */
[----:B------:R-:W-:Y:S02]  /*0240*/  IMAD.MOV.U32 R22, RZ, RZ, 0x10 ;  /* 0x00000010ff167424 */ /* 0x000fe400078e00ff */
[----:B------:R-:W-:-:S07]  /*0250*/  IMAD.MOV.U32 R23, RZ, RZ, 0x0 ;  /* 0x00000000ff177424 */ /* 0x000fce00078e00ff */
.L_x_12:
[----:B------:R-:W-:Y:S01]  /*0260*/  LOP3.LUT R8, R24, 0x1, RZ, 0xc0, !PT ;  /* 0x0000000118087812 */ /* 0x000fe200078ec0ff */
[----:B------:R-:W-:Y:S01]  /*0270*/  IMAD.WIDE.U32 R34, R22, R22, RZ ;  /* 0x0000001616227225 */ /* 0x000fe200078e00ff */
[----:B------:R-:W-:Y:S02]  /*0280*/  BSSY.RECONVERGENT B3, `(.L_x_6) ;  /* 0x0000028000037945 */ /* 0x000fe40003800200 */
[----:B------:R-:W-:-:S04]  /*0290*/  ISETP.NE.U32.AND P1, PT, R8, 0x1, PT ;  /* 0x000000010800780c */ /* 0x000fc80003f25070 */
[----:B------:R-:W-:-:S04]  /*02a0*/  ISETP.NE.U32.AND.EX P1, PT, RZ, RZ, PT, P1 ;  /* 0x000000ffff00720c */ /* 0x000fc80003f25110 */
[----:B------:R-:W-:Y:S02]  /*02b0*/  SEL R11, R23, RZ, !P1 ;  /* 0x000000ff170b7207 */ /* 0x000fe40004800000 */
[----:B------:R-:W-:-:S03]  /*02c0*/  SEL R9, R22, 0x1, !P1 ;  /* 0x0000000116097807 */ /* 0x000fc60004800000 */
[-C--:B------:R-:W-:Y:S02]  /*02d0*/  IMAD R11, R11, R30.reuse, RZ ;  /* 0x0000001e0b0b7224 */ /* 0x080fe400078e02ff */
[----:B------:R-:W-:-:S04]  /*02e0*/  IMAD.WIDE.U32 R12, R9, R30, RZ ;  /* 0x0000001e090c7225 */ /* 0x000fc800078e00ff */
[----:B------:R-:W-:Y:S02]  /*02f0*/  IMAD R11, R31, R9, R11 ;  /* 0x000000091f0b7224 */ /* 0x000fe400078e020b */
[----:B------:R-:W-:-:S03]  /*0300*/  IMAD R9, R23, R22, RZ ;  /* 0x0000001617097224 */ /* 0x000fc600078e02ff */
[----:B------:R-:W-:Y:S01]  /*0310*/  IADD3 R11, PT, PT, R13, R11, RZ ;  /* 0x0000000b0d0b7210 */ /* 0x000fe20007ffe0ff */
[----:B------:R-:W-:-:S03]  /*0320*/  IMAD R9, R22, R23, R9 ;  /* 0x0000001716097224 */ /* 0x000fc600078e0209 */
[----:B------:R-:W-:Y:S01]  /*0330*/  LOP3.LUT R8, R11, R21, RZ, 0xfc, !PT ;  /* 0x000000150b087212 */ /* 0x000fe200078efcff */
[----:B------:R-:W-:-:S03]  /*0340*/  IMAD.IADD R27, R35, 0x1, R9 ;  /* 0x00000001231b7824 */ /* 0x000fc600078e0209 */
[----:B------:R-:W-:-:S13]  /*0350*/  ISETP.NE.U32.AND P1, PT, R8, RZ, PT ;  /* 0x000000ff0800720c */ /* 0x000fda0003f25070 */
[----:B------:R-:W-:Y:S05]  /*0360*/  @P1 BRA `(.L_x_7) ;  /* 0x00000000004c1947 */ /* 0x000fea0003800000 */
[----:B------:R-:W1:Y:S01]  /*0370*/  I2F.U32.RP R10, R20 ;  /* 0x00000014000a7306 */ /* 0x000e620000209000 */
[----:B------:R-:W-:Y:S01]  /*0380*/  ISETP.NE.U32.AND P2, PT, R20, RZ, PT ;  /* 0x000000ff1400720c */ /* 0x000fe20003f45070 */
[----:B------:R-:W-:-:S06]  /*0390*/  IMAD.MOV.U32 R31, RZ, RZ, RZ ;  /* 0x000000ffff1f7224 */ /* 0x000fcc00078e00ff */
[----:B-1----:R-:W1:Y:S02]  /*03a0*/  MUFU.RCP R10, R10 ;  /* 0x0000000a000a7308 */ /* 0x002e640000001000 */
[----:B-1----:R-:W-:-:S06]  /*03b0*/  VIADD R8, R10, 0xffffffe ;  /* 0x0ffffffe0a087836 */ /* 0x002fcc0000000000 */
[----:B------:R1:W2:Y:S02]  /*03c0*/  F2I.FTZ.U32.TRUNC.NTZ R9, R8 ;  /* 0x0000000800097305 */ /* 0x0002a4000021f000 */
[----:B-1----:R-:W-:Y:S02]  /*03d0*/  IMAD.MOV.U32 R8, RZ, RZ, RZ ;  /* 0x000000ffff087224 */ /* 0x002fe400078e00ff */
[----:B--2---:R-:W-:-:S04]  /*03e0*/  IMAD.MOV R11, RZ, RZ, -R9 ;  /* 0x000000ffff0b7224 */ /* 0x004fc800078e0a09 */
[----:B------:R-:W-:-:S04]  /*03f0*/  IMAD R11, R11, R20, RZ ;  /* 0x000000140b0b7224 */ /* 0x000fc800078e02ff */
[----:B------:R-:W-:-:S06]  /*0400*/  IMAD.HI.U32 R9, R9, R11, R8 ;  /* 0x0000000b09097227 */ /* 0x000fcc00078e0008 */
[----:B------:R-:W-:-:S04]  /*0410*/  IMAD.HI.U32 R9, R9, R12, RZ ;  /* 0x0000000c09097227 */ /* 0x000fc800078e00ff */
[----:B------:R-:W-:-:S04]  /*0420*/  IMAD.MOV R9, RZ, RZ, -R9 ;  /* 0x000000ffff097224 */ /* 0x000fc800078e0a09 */
[----:B------:R-:W-:-:S05]  /*0430*/  IMAD R30, R20, R9, R12 ;  /* 0x00000009141e7224 */ /* 0x000fca00078e020c */
[----:B------:R-:W-:-:S13]  /*0440*/  ISETP.GE.U32.AND P1, PT, R30, R20, PT ;  /* 0x000000141e00720c */ /* 0x000fda0003f26070 */
[----:B------:R-:W-:-:S04]  /*0450*/  @P1 IADD3 R30, PT, PT, R30, -R20, RZ ;  /* 0x800000141e1e1210 */ /* 0x000fc80007ffe0ff */
[----:B------:R-:W-:-:S13]  /*0460*/  ISETP.GE.U32.AND P1, PT, R30, R20, PT ;  /* 0x000000141e00720c */ /* 0x000fda0003f26070 */
[----:B------:R-:W-:Y:S01]  /*0470*/  @P1 IMAD.IADD R30, R30, 0x1, -R20 ;  /* 0x000000011e1e1824 */ /* 0x000fe200078e0a14 */
[----:B------:R-:W-:Y:S01]  /*0480*/  @!P2 LOP3.LUT R30, RZ, R20, RZ, 0x33, !PT ;  /* 0x00000014ff1ea212 */ /* 0x000fe200078e33ff */
[----:B------:R-:W-:Y:S06]  /*0490*/  BRA `(.L_x_8) ;  /* 0x0000000000187947 */ /* 0x000fec0003800000 */
.L_x_7:
[----:B------:R-:W-:Y:S01]  /*04a0*/  IMAD.MOV.U32 R10, RZ, RZ, R20 ;  /* 0x000000ffff0a7224 */ /* 0x000fe200078e0014 */
[----:B------:R-:W-:Y:S01]  /*04b0*/  MOV R8, 0x4e0 ;  /* 0x000004e000087802 */ /* 0x000fe20000000f00 */
[----:B------:R-:W-:-:S07]  /*04c0*/  IMAD.MOV.U32 R9, RZ, RZ, R21 ;  /* 0x000000ffff097224 */ /* 0x000fce00078e0015 */
[----:B0-----:R-:W-:Y:S05]  /*04d0*/  CALL.REL.NOINC `($__internal_1_$__cuda_sm20_rem_s64) ;  /* 0x0000002000607944 */ /* 0x001fea0003c00000 */
[----:B------:R-:W-:Y:S01]  /*04e0*/  IMAD.MOV.U32 R30, RZ, RZ, R10 ;  /* 0x000000ffff1e7224 */ /* 0x000fe200078e000a */
[----:B------:R-:W-:-:S07]  /*04f0*/  MOV R31, R11 ;  /* 0x0000000b001f7202 */ /* 0x000fce0000000f00 */
.L_x_8:
[----:B------:R-:W-:Y:S05]  /*0500*/  BSYNC.RECONVERGENT B3 ;  /* 0x0000000000037941 */ /* 0x000fea0003800200 */
.L_x_6:
[----:B------:R-:W-:Y:S01]  /*0510*/  LOP3.LUT R8, R27, R21, RZ, 0xfc, !PT ;  /* 0x000000151b087212 */ /* 0x000fe200078efcff */
[----:B------:R-:W-:Y:S03]  /*0520*/  BSSY.RECONVERGENT B3, `(.L_x_9) ;  /* 0x000001b000037945 */ /* 0x000fe60003800200 */
[----:B------:R-:W-:-:S13]  /*0530*/  ISETP.NE.U32.AND P1, PT, R8, RZ, PT ;  /* 0x000000ff0800720c */ /* 0x000fda0003f25070 */
[----:B------:R-:W-:Y:S05]  /*0540*/  @P1 BRA `(.L_x_10) ;  /* 0x00000000004c1947 */ /* 0x000fea0003800000 */
[----:B------:R-:W1:Y:S01]  /*0550*/  I2F.U32.RP R10, R20 ;  /* 0x00000014000a7306 */ /* 0x000e620000209000 */
[----:B------:R-:W-:Y:S01]  /*0560*/  IMAD.MOV.U32 R8, RZ, RZ, RZ ;  /* 0x000000ffff087224 */ /* 0x000fe200078e00ff */
[----:B------:R-:W-:Y:S01]  /*0570*/  ISETP.NE.U32.AND P2, PT, R20, RZ, PT ;  /* 0x000000ff1400720c */ /* 0x000fe20003f45070 */
[----:B------:R-:W-:-:S05]  /*0580*/  IMAD.MOV.U32 R23, RZ, RZ, RZ ;  /* 0x000000ffff177224 */ /* 0x000fca00078e00ff */
[----:B-1----:R-:W1:Y:S02]  /*0590*/  MUFU.RCP R10, R10 ;  /* 0x0000000a000a7308 */ /* 0x002e640000001000 */
[----:B-1----:R-:W-:-:S06]  /*05a0*/  VIADD R11, R10, 0xffffffe ;  /* 0x0ffffffe0a0b7836 */ /* 0x002fcc0000000000 */
[----:B------:R-:W1:Y:S02]  /*05b0*/  F2I.FTZ.U32.TRUNC.NTZ R9, R11 ;  /* 0x0000000b00097305 */ /* 0x000e64000021f000 */
[----:B-1----:R-:W-:-:S04]  /*05c0*/  IMAD.MOV R13, RZ, RZ, -R9 ;  /* 0x000000ffff0d7224 */ /* 0x002fc800078e0a09 */
[----:B------:R-:W-:-:S04]  /*05d0*/  IMAD R13, R13, R20, RZ ;  /* 0x000000140d0d7224 */ /* 0x000fc800078e02ff */
[----:B------:R-:W-:-:S06]  /*05e0*/  IMAD.HI.U32 R13, R9, R13, R8 ;  /* 0x0000000d090d7227 */ /* 0x000fcc00078e0008 */
[----:B------:R-:W-:-:S04]  /*05f0*/  IMAD.HI.U32 R8, R13, R34, RZ ;  /* 0x000000220d087227 */ /* 0x000fc800078e00ff */
[----:B------:R-:W-:-:S04]  /*0600*/  IMAD.MOV R9, RZ, RZ, -R8 ;  /* 0x000000ffff097224 */ /* 0x000fc800078e0a08 */
[----:B------:R-:W-:-:S05]  /*0610*/  IMAD R22, R20, R9, R34 ;  /* 0x0000000914167224 */ /* 0x000fca00078e0222 */
[----:B------:R-:W-:-:S13]  /*0620*/  ISETP.GE.U32.AND P1, PT, R22, R20, PT ;  /* 0x000000141600720c */ /* 0x000fda0003f26070 */
[----:B------:R-:W-:-:S05]  /*0630*/  @P1 IMAD.IADD R22, R22, 0x1, -R20 ;  /* 0x0000000116161824 */ /* 0x000fca00078e0a14 */
[----:B------:R-:W-:-:S13]  /*0640*/  ISETP.GE.U32.AND P1, PT, R22, R20, PT ;  /* 0x000000141600720c */ /* 0x000fda0003f26070 */
[-C--:B------:R-:W-:Y:S02]  /*0650*/  @P1 IADD3 R22, PT, PT, R22, -R20.reuse, RZ ;  /* 0x8000001416161210 */ /* 0x080fe40007ffe0ff */
[----:B------:R-:W-:Y:S01]  /*0660*/  @!P2 LOP3.LUT R22, RZ, R20, RZ, 0x33, !PT ;  /* 0x00000014ff16a212 */ /* 0x000fe200078e33ff */
[----:B------:R-:W-:Y:S06]  /*0670*/  BRA `(.L_x_11) ;  /* 0x0000000000147947 */ /* 0x000fec0003800000 */
.L_x_10:
[----:B------:R-:W-:Y:S01]  /*0680*/  IMAD.MOV.U32 R29, RZ, RZ, R27 ;  /* 0x000000ffff1d7224 */ /* 0x000fe200078e001b */
[----:B------:R-:W-:Y:S01]  /*0690*/  MOV R10, 0x6d0 ;  /* 0x000006d0000a7802 */ /* 0x000fe20000000f00 */
[----:B------:R-:W-:Y:S02]  /*06a0*/  IMAD.MOV.U32 R12, RZ, RZ, R20 ;  /* 0x000000ffff0c7224 */ /* 0x000fe400078e0014 */
[----:B------:R-:W-:-:S07]  /*06b0*/  IMAD.MOV.U32 R11, RZ, RZ, R21 ;  /* 0x000000ffff0b7224 */ /* 0x000fce00078e0015 */
[----:B0-----:R-:W-:Y:S05]  /*06c0*/  CALL.REL.NOINC `($__internal_2_$__cuda_sm20_rem_u64) ;  /* 0x0000002400187944 */ /* 0x001fea0003c00000 */
.L_x_11:
[----:B------:R-:W-:Y:S05]  /*06d0*/  BSYNC.RECONVERGENT B3 ;  /* 0x0000000000037941 */ /* 0x000fea0003800200 */
.L_x_9:
[C---:B------:R-:W-:Y:S02]  /*06e0*/  ISETP.GT.U32.AND P1, PT, R24.reuse, 0x1, PT ;  /* 0x000000011800780c */ /* 0x040fe40003f24070 */
[--C-:B------:R-:W-:Y:S02]  /*06f0*/  SHF.R.U64 R24, R24, 0x1, R25.reuse ;  /* 0x0000000118187819 */ /* 0x100fe40000001219 */
[----:B------:R-:W-:Y:S02]  /*0700*/  ISETP.GT.U32.AND.EX P1, PT, R25, RZ, PT, P1 ;  /* 0x000000ff1900720c */ /* 0x000fe40003f24110 */
[----:B------:R-:W-:-:S11]  /*0710*/  SHF.R.U32.HI R25, RZ, 0x1, R25 ;  /* 0x00000001ff197819 */ /* 0x000fd60000011619 */
[----:B------:R-:W-:Y:S05]  /*0720*/  @P1 BRA `(.L_x_12) ;  /* 0xfffffff800cc1947 */ /* 0x000fea000383ffff */
[----:B------:R-:W-:Y:S05]  /*0730*/  BSYNC.RECONVERGENT B2 ;  /* 0x0000000000027941 */ /* 0x000fea0003800200 */
.L_x_5:
[----:B------:R1:W2:Y:S02]  /*0740*/  I2F.F64.S64 R8, R30 ;  /* 0x0000001e00087312 */ /* 0x0002a40000301c00 */
.L_x_4:
[----:B------:R-:W-:Y:S05]  /*0750*/  BSYNC.RECONVERGENT B1 ;  /* 0x0000000000017941 */ /* 0x000fea0003800200 */
.L_x_3:
[----:B------:R-:W3:Y:S01]  /*0760*/  I2F.F64.U64 R10, R20 ;  /* 0x00000014000a7312 */ /* 0x000ee20000301800 */
[----:B------:R-:W-:Y:S01]  /*0770*/  IMAD.MOV.U32 R12, RZ, RZ, 0x1 ;  /* 0x00000001ff0c7424 */ /* 0x000fe200078e00ff */
[----:B--2---:R-:W-:Y:S01]  /*0780*/  FSETP.GEU.AND P2, PT, |R9|, 6.5827683646048100446e-37, PT ;  /* 0x036000000900780b */ /* 0x004fe20003f4e200 */
[----:B------:R-:W-:Y:S05]  /*0790*/  BSSY.RECONVERGENT B1, `(.L_x_13) ;  /* 0x0000011000017945 */ /* 0x000fea0003800200 */
[----:B---3--:R-:W2:Y:S02]  /*07a0*/  MUFU.RCP64H R13, R11 ;  /* 0x0000000b000d7308 */ /* 0x008ea40000001800 */
[----:B--2---:R-:W-:-:S08]  /*07b0*/  DFMA R22, -R10, R12, 1 ;  /* 0x3ff000000a16742b */ /* 0x004fd0000000010c */
[----:B------:R-:W-:-:S08]  /*07c0*/  DFMA R22, R22, R22, R22 ;  /* 0x000000161616722b */ /* 0x000fd00000000016 */
[----:B------:R-:W-:-:S08]  /*07d0*/  DFMA R22, R12, R22, R12 ;  /* 0x000000160c16722b */ /* 0x000fd0000000000c */
[----:B------:R-:W-:-:S08]  /*07e0*/  DFMA R12, -R10, R22, 1 ;  /* 0x3ff000000a0c742b */ /* 0x000fd00000000116 */
[----:B------:R-:W-:-:S08]  /*07f0*/  DFMA R12, R22, R12, R22 ;  /* 0x0000000c160c722b */ /* 0x000fd00000000016 */
[----:B------:R-:W-:-:S08]  /*0800*/  DMUL R24, R12, R8 ;  /* 0x000000080c187228 */ /* 0x000fd00000000000 */
[----:B------:R-:W-:-:S08]  /*0810*/  DFMA R22, -R10, R24, R8 ;  /* 0x000000180a16722b */ /* 0x000fd00000000108 */
[----:B------:R-:W-:-:S10]  /*0820*/  DFMA R24, R12, R22, R24 ;  /* 0x000000160c18722b */ /* 0x000fd40000000018 */
[----:B------:R-:W-:-:S05]  /*0830*/  FFMA R12, RZ, R11, R25 ;  /* 0x0000000bff0c7223 */ /* 0x000fca0000000019 */
[----:B------:R-:W-:-:S13]  /*0840*/  FSETP.GT.AND P1, PT, |R12|, 1.469367938527859385e-39, PT ;  /* 0x001000000c00780b */ /* 0x000fda0003f24200 */
[----:B------:R-:W-:Y:S05]  /*0850*/  @P1 BRA P2, `(.L_x_14) ;  /* 0x0000000000101947 */ /* 0x000fea0001000000 */
[----:B------:R-:W-:-:S07]  /*0860*/  MOV R26, 0x880 ;  /* 0x00000880001a7802 */ /* 0x000fce0000000f00 */
[----:B01----:R-:W-:Y:S05]  /*0870*/  CALL.REL.NOINC `($__internal_0_$__cuda_sm20_div_rn_f64_full) ;  /* 0x0000001800087944 */ /* 0x003fea0003c00000 */
[----:B------:R-:W-:Y:S01]  /*0880*/  MOV R24, R8 ;  /* 0x0000000800187202 */ /* 0x000fe20000000f00 */
[----:B------:R-:W-:-:S07]  /*0890*/  IMAD.MOV.U32 R25, RZ, RZ, R9 ;  /* 0x000000ffff197224 */ /* 0x000fce00078e0009 */
.L_x_14:
[----:B------:R-:W-:Y:S05]  /*08a0*/  BSYNC.RECONVERGENT B1 ;  /* 0x0000000000017941 */ /* 0x000fea0003800200 */
.L_x_13:
[----:B------:R-:W-:Y:S01]  /*08b0*/  IADD3 R36, P1, PT, R5, 0x4, RZ ;  /* 0x0000000405247810 */ /* 0x000fe20007f3e0ff */
[----:B------:R-:W-:Y:S01]  /*08c0*/  BSSY.RECONVERGENT B1, `(.L_x_15) ;  /* 0x000005b000017945 */ /* 0x000fe20003800200 */
[----:B------:R-:W-:Y:S01]  /*08d0*/  DADD R24, R24, R32 ;  /* 0x0000000018187229 */ /* 0x000fe20000000020 */
[----:B-1----:R-:W-:Y:S02]  /*08e0*/  IMAD.MOV.U32 R30, RZ, RZ, 0x0 ;  /* 0x00000000ff1e7424 */ /* 0x002fe400078e00ff */
[----:B------:R-:W-:Y:S02]  /*08f0*/  IMAD.MOV.U32 R31, RZ, RZ, 0x3ff00000 ;  /* 0x3ff00000ff1f7424 */ /* 0x000fe400078e00ff */
[----:B------:R-:W-:Y:S01]  /*0900*/  IMAD.X R37, RZ, RZ, R21, P1 ;  /* 0x000000ffff257224 */ /* 0x000fe200008e0615 */
[----:B------:R-:W-:Y:S06]  /*0910*/  @!P0 BRA `(.L_x_16) ;  /* 0x0000000400548947 */ /* 0x000fec0003800000 */
[----:B------:R-:W-:Y:S01]  /*0920*/  BSSY.RECONVERGENT B2, `(.L_x_17) ;  /* 0x0000053000027945 */ /* 0x000fe20003800200 */
[----:B------:R-:W-:Y:S01]  /*0930*/  IMAD.MOV.U32 R27, RZ, RZ, R6 ;  /* 0x000000ffff1b7224 */ /* 0x000fe200078e0006 */
[----:B------:R-:W-:Y:S01]  /*0940*/  MOV R32, R7 ;  /* 0x0000000700207202 */ /* 0x000fe20000000f00 */
[----:B------:R-:W-:Y:S02]  /*0950*/  IMAD.MOV.U32 R30, RZ, RZ, 0x1 ;  /* 0x00000001ff1e7424 */ /* 0x000fe400078e00ff */
[----:B------:R-:W-:Y:S02]  /*0960*/  IMAD.MOV.U32 R31, RZ, RZ, 0x0 ;  /* 0x00000000ff1f7424 */ /* 0x000fe400078e00ff */
[----:B------:R-:W-:Y:S02]  /*0970*/  IMAD.MOV.U32 R22, RZ, RZ, 0x10 ;  /* 0x00000010ff167424 */ /* 0x000fe400078e00ff */
[----:B------:R-:W-:-:S07]  /*0980*/  IMAD.MOV.U32 R23, RZ, RZ, 0x0 ;  /* 0x00000000ff177424 */ /* 0x000fce00078e00ff */
.L_x_24:
        /* <DEDUP_REMOVED lines=10> */
[----:B------:R-:W-:Y:S02]  /*0a30*/  IMAD R9, R23, R22, RZ ;  /* 0x0000001617097224 */ /* 0x000fe400078e02ff */
[----:B------:R-:W-:Y:S02]  /*0a40*/  IMAD.IADD R11, R13, 0x1, R11 ;  /* 0x000000010d0b7824 */ /* 0x000fe400078e020b */
[----:B------:R-:W-:-:S03]  /*0a50*/  IMAD R9, R22, R23, R9 ;  /* 0x0000001716097224 */ /* 0x000fc600078e0209 */
[----:B------:R-:W-:Y:S02]  /*0a60*/  LOP3.LUT R8, R11, R37, RZ, 0xfc, !PT ;  /* 0x000000250b087212 */ /* 0x000fe400078efcff */
[----:B------:R-:W-:Y:S02]  /*0a70*/  IADD3 R29, PT, PT, R35, R9, RZ ;  /* 0x00000009231d7210 */ /* 0x000fe40007ffe0ff */
        /* <DEDUP_REMOVED lines=21> */
.L_x_19:
[----:B------:R-:W-:Y:S01]  /*0bd0*/  IMAD.MOV.U32 R10, RZ, RZ, R36 ;  /* 0x000000ffff0a7224 */ /* 0x000fe200078e0024 */
[----:B------:R-:W-:Y:S01]  /*0be0*/  MOV R8, 0xc10 ;  /* 0x00000c1000087802 */ /* 0x000fe20000000f00 */
[----:B------:R-:W-:-:S07]  /*0bf0*/  IMAD.MOV.U32 R9, RZ, RZ, R37 ;  /* 0x000000ffff097224 */ /* 0x000fce00078e0025 */
[----:B0-----:R-:W-:Y:S05]  /*0c00*/  CALL.REL.NOINC `($__internal_1_$__cuda_sm20_rem_s64) ;  /* 0x0000001800947944 */ /* 0x001fea0003c00000 */
[----:B------:R-:W-:Y:S02]  /*0c10*/  IMAD.MOV.U32 R30, RZ, RZ, R10 ;  /* 0x000000ffff1e7224 */ /* 0x000fe400078e000a */
[----:B------:R-:W-:-:S07]  /*0c20*/  IMAD.MOV.U32 R31, RZ, RZ, R11 ;  /* 0x000000ffff1f7224 */ /* 0x000fce00078e000b */
.L_x_20:
[----:B------:R-:W-:Y:S05]  /*0c30*/  BSYNC.RECONVERGENT B3 ;  /* 0x0000000000037941 */ /* 0x000fea0003800200 */
.L_x_18:
[----:B------:R-:W-:Y:S01]  /*0c40*/  LOP3.LUT R8, R29, R37, RZ, 0xfc, !PT ;  /* 0x000000251d087212 */ /* 0x000fe200078efcff */
[----:B------:R-:W-:Y:S03]  /*0c50*/  BSSY.RECONVERGENT B3, `(.L_x_21) ;  /* 0x000001a000037945 */ /* 0x000fe60003800200 */
[----:B------:R-:W-:-:S13]  /*0c60*/  ISETP.NE.U32.AND P1, PT, R8, RZ, PT ;  /* 0x000000ff0800720c */ /* 0x000fda0003f25070 */
[----:B------:R-:W-:Y:S05]  /*0c70*/  @P1 BRA `(.L_x_22) ;  /* 0x00000000004c1947 */ /* 0x000fea0003800000 */
[----:B------:R-:W1:Y:S01]  /*0c80*/  I2F.U32.RP R10, R36 ;  /* 0x00000024000a7306 */ /* 0x000e620000209000 */
[----:B------:R-:W-:Y:S01]  /*0c90*/  IMAD.MOV.U32 R8, RZ, RZ, RZ ;  /* 0x000000ffff087224 */ /* 0x000fe200078e00ff */
[----:B------:R-:W-:Y:S02]  /*0ca0*/  ISETP.NE.U32.AND P2, PT, R36, RZ, PT ;  /* 0x000000ff2400720c */ /* 0x000fe40003f45070 */
[----:B------:R-:W-:-:S04]  /*0cb0*/  MOV R23, RZ ;  /* 0x000000ff00177202 */ /* 0x000fc80000000f00 */
[----:B-1----:R-:W1:Y:S02]  /*0cc0*/  MUFU.RCP R10, R10 ;  /* 0x0000000a000a7308 */ /* 0x002e640000001000 */
[----:B-1----:R-:W-:-:S06]  /*0cd0*/  IADD3 R11, PT, PT, R10, 0xffffffe, RZ ;  /* 0x0ffffffe0a0b7810 */ /* 0x002fcc0007ffe0ff */
        /* <DEDUP_REMOVED lines=10> */
[----:B------:R-:W-:Y:S01]  /*0d80*/  @P1 IMAD.IADD R22, R22, 0x1, -R36 ;  /* 0x0000000116161824 */ /* 0x000fe200078e0a24 */
[----:B------:R-:W-:Y:S01]  /*0d90*/  @!P2 LOP3.LUT R22, RZ, R36, RZ, 0x33, !PT ;  /* 0x00000024ff16a212 */ /* 0x000fe200078e33ff */
[----:B------:R-:W-:Y:S06]  /*0da0*/  BRA `(.L_x_23) ;  /* 0x0000000000107947 */ /* 0x000fec0003800000 */
.L_x_22:
[----:B------:R-:W-:Y:S01]  /*0db0*/  IMAD.MOV.U32 R12, RZ, RZ, R36 ;  /* 0x000000ffff0c7224 */ /* 0x000fe200078e0024 */
[----:B------:R-:W-:Y:S01]  /*0dc0*/  MOV R10, 0xdf0 ;  /* 0x00000df0000a7802 */ /* 0x000fe20000000f00 */
[----:B------:R-:W-:-:S07]  /*0dd0*/  IMAD.MOV.U32 R11, RZ, RZ, R37 ;  /* 0x000000ffff0b7224 */ /* 0x000fce00078e0025 */
[----:B0-----:R-:W-:Y:S05]  /*0de0*/  CALL.REL.NOINC `($__internal_2_$__cuda_sm20_rem_u64) ;  /* 0x0000001c00507944 */ /* 0x001fea0003c00000 */
.L_x_23:
[----:B------:R-:W-:Y:S05]  /*0df0*/  BSYNC.RECONVERGENT B3 ;  /* 0x0000000000037941 */ /* 0x000fea0003800200 */
.L_x_21:
[C---:B------:R-:W-:Y:S02]  /*0e00*/  ISETP.GT.U32.AND P1, PT, R27.reuse, 0x1, PT ;  /* 0x000000011b00780c */ /* 0x040fe40003f24070 */
[--C-:B------:R-:W-:Y:S02]  /*0e10*/  SHF.R.U64 R27, R27, 0x1, R32.reuse ;  /* 0x000000011b1b7819 */ /* 0x100fe40000001220 */
[----:B------:R-:W-:Y:S02]  /*0e20*/  ISETP.GT.U32.AND.EX P1, PT, R32, RZ, PT, P1 ;  /* 0x000000ff2000720c */ /* 0x000fe40003f24110 */
[----:B------:R-:W-:-:S11]  /*0e30*/  SHF.R.U32.HI R32, RZ, 0x1, R32 ;  /* 0x00000001ff207819 */ /* 0x000fd60000011620 */
[----:B------:R-:W-:Y:S05]  /*0e40*/  @P1 BRA `(.L_x_24) ;  /* 0xfffffff800d01947 */ /* 0x000fea000383ffff */
[----:B------:R-:W-:Y:S05]  /*0e50*/  BSYNC.RECONVERGENT B2 ;  /* 0x0000000000027941 */ /* 0x000fea0003800200 */
.L_x_17:
[----:B------:R-:W1:Y:S02]  /*0e60*/  I2F.F64.S64 R30, R30 ;  /* 0x0000001e001e7312 */ /* 0x000e640000301c00 */
.L_x_16:
[----:B------:R-:W-:Y:S05]  /*0e70*/  BSYNC.RECONVERGENT B1 ;  /* 0x0000000000017941 */ /* 0x000fea0003800200 */
.L_x_15:
[----:B------:R-:W2:Y:S01]  /*0e80*/  I2F.F64.U64 R10, R36 ;  /* 0x00000024000a7312 */ /* 0x000ea20000301800 */
[----:B------:R-:W-:Y:S01]  /*0e90*/  IMAD.MOV.U32 R8, RZ, RZ, 0x1 ;  /* 0x00000001ff087424 */ /* 0x000fe200078e00ff */
[----:B-1----:R-:W-:Y:S01]  /*0ea0*/  FSETP.GEU.AND P2, PT, |R31|, 6.5827683646048100446e-37, PT ;  /* 0x036000001f00780b */ /* 0x002fe20003f4e200 */
[----:B------:R-:W-:Y:S05]  /*0eb0*/  BSSY.RECONVERGENT B1, `(.L_x_25) ;  /* 0x0000011000017945 */ /* 0x000fea0003800200 */
[----:B--2---:R-:W1:Y:S02]  /*0ec0*/  MUFU.RCP64H R9, R11 ;  /* 0x0000000b00097308 */ /* 0x004e640000001800 */
[----:B-1----:R-:W-:-:S08]  /*0ed0*/  DFMA R12, -R10, R8, 1 ;  /* 0x3ff000000a0c742b */ /* 0x002fd00000000108 */
        /* <DEDUP_REMOVED lines=10> */
[----:B------:R-:W-:Y:S01]  /*0f80*/  IMAD.MOV.U32 R8, RZ, RZ, R30 ;  /* 0x000000ffff087224 */ /* 0x000fe200078e001e */
[----:B------:R-:W-:Y:S01]  /*0f90*/  MOV R26, 0xfc0 ;  /* 0x00000fc0001a7802 */ /* 0x000fe20000000f00 */
[----:B------:R-:W-:-:S07]  /*0fa0*/  IMAD.MOV.U32 R9, RZ, RZ, R31 ;  /* 0x000000ffff097224 */ /* 0x000fce00078e001f */
[----:B0-----:R-:W-:Y:S05]  /*0fb0*/  CALL.REL.NOINC `($__internal_0_$__cuda_sm20_div_rn_f64_full) ;  /* 0x0000001000387944 */ /* 0x001fea0003c00000 */
.L_x_26:
[----:B------:R-:W-:Y:S05]  /*0fc0*/  BSYNC.RECONVERGENT B1 ;  /* 0x0000000000017941 */ /* 0x000fea0003800200 */
.L_x_25:
[----:B------:R-:W-:Y:S01]  /*0fd0*/  IADD3 R32, P1, PT, R5, 0x5, RZ ;  /* 0x0000000505207810 */ /* 0x000fe20007f3e0ff */
[----:B------:R-:W-:Y:S01]  /*0fe0*/  BSSY.RECONVERGENT B1, `(.L_x_27) ;  /* 0x000005c000017945 */ /* 0x000fe20003800200 */
[----:B------:R-:W-:Y:S01]  /*0ff0*/  DADD R36, R8, R14 ;  /* 0x0000000008247229 */ /* 0x000fe2000000000e */
[----:B------:R-:W-:Y:S01]  /*1000*/  MOV R30, 0x0 ;  /* 0x00000000001e7802 */ /* 0x000fe20000000f00 */
[----:B------:R-:W-:Y:S02]  /*1010*/  IMAD.MOV.U32 R31, RZ, RZ, 0x3ff00000 ;  /* 0x3ff00000ff1f7424 */ /* 0x000fe400078e00ff */
[----:B------:R-:W-:Y:S01]  /*1020*/  IMAD.X R33, RZ, RZ, R21, P1 ;  /* 0x000000ffff217224 */ /* 0x000fe200008e0615 */
[----:B------:R-:W-:Y:S06]  /*1030*/  @!P0 BRA `(.L_x_28) ;  /* 0x0000000400588947 */ /* 0x000fec0003800000 */
[----:B------:R-:W-:Y:S01]  /*1040*/  BSSY.RECONVERGENT B2, `(.L_x_29) ;  /* 0x0000054000027945 */ /* 0x000fe20003800200 */
[----:B------:R-:W-:Y:S01]  /*1050*/  IMAD.MOV.U32 R14, RZ, RZ, R6 ;  /* 0x000000ffff0e7224 */ /* 0x000fe200078e0006 */
[----:B------:R-:W-:Y:S01]  /*1060*/  MOV R30, 0x1 ;  /* 0x00000001001e7802 */ /* 0x000fe20000000f00 */
[----:B------:R-:W-:Y:S02]  /*1070*/  IMAD.MOV.U32 R15, RZ, RZ, R7 ;  /* 0x000000ffff0f7224 */ /* 0x000fe400078e0007 */
[----:B------:R-:W-:Y:S02]  /*1080*/  IMAD.MOV.U32 R31, RZ, RZ, 0x0 ;  /* 0x00000000ff1f7424 */ /* 0x000fe400078e00ff */
[----:B------:R-:W-:Y:S02]  /*1090*/  IMAD.MOV.U32 R22, RZ, RZ, 0x10 ;  /* 0x00000010ff167424 */ /* 0x000fe400078e00ff */
[----:B------:R-:W-:-:S07]  /*10a0*/  IMAD.MOV.U32 R23, RZ, RZ, 0x0 ;  /* 0x00000000ff177424 */ /* 0x000fce00078e00ff */
.L_x_36:
        /* <DEDUP_REMOVED lines=36> */
.L_x_31:
[----:B------:R-:W-:Y:S01]  /*12f0*/  IMAD.MOV.U32 R10, RZ, RZ, R32 ;  /* 0x000000ffff0a7224 */ /* 0x000fe200078e0020 */
[----:B------:R-:W-:Y:S01]  /*1300*/  MOV R8, 0x1330 ;  /* 0x0000133000087802 */ /* 0x000fe20000000f00 */
[----:B------:R-:W-:-:S07]  /*1310*/  IMAD.MOV.U32 R9, RZ, RZ, R33 ;  /* 0x000000ffff097224 */ /* 0x000fce00078e0021 */
[----:B0-----:R-:W-:Y:S05]  /*1320*/  CALL.REL.NOINC `($__internal_1_$__cuda_sm20_rem_s64) ;  /* 0x0000001000cc7944 */ /* 0x001fea0003c00000 */
[----:B------:R-:W-:Y:S01]  /*1330*/  MOV R30, R10 ;  /* 0x0000000a001e7202 */ /* 0x000fe20000000f00 */
[----:B------:R-:W-:-:S07]  /*1340*/  IMAD.MOV.U32 R31, RZ, RZ, R11 ;  /* 0x000000ffff1f7224 */ /* 0x000fce00078e000b */
.L_x_32:
[----:B------:R-:W-:Y:S05]  /*1350*/  BSYNC.RECONVERGENT B3 ;  /* 0x0000000000037941 */ /* 0x000fea0003800200 */
.L_x_30:
        /* <DEDUP_REMOVED lines=14> */
[----:B------:R-:W-:-:S05]  /*1440*/  IMAD.HI.U32 R8, R13, R34, RZ ;  /* 0x000000220d087227 */ /* 0x000fca00078e00ff */
[----:B------:R-:W-:-:S05]  /*1450*/  IADD3 R9, PT, PT, -R8, RZ, RZ ;  /* 0x000000ff08097210 */ /* 0x000fca0007ffe1ff */
[----:B------:R-:W-:-:S05]  /*1460*/  IMAD R22, R32, R9, R34 ;  /* 0x0000000920167224 */ /* 0x000fca00078e0222 */
[----:B------:R-:W-:-:S13]  /*1470*/  ISETP.GE.U32.AND P1, PT, R22, R32, PT ;  /* 0x000000201600720c */ /* 0x000fda0003f26070 */
[----:B------:R-:W-:-:S05]  /*1480*/  @P1 IMAD.IADD R22, R22, 0x1, -R32 ;  /* 0x0000000116161824 */ /* 0x000fca00078e0a20 */
[----:B------:R-:W-:-:S13]  /*1490*/  ISETP.GE.U32.AND P1, PT, R22, R32, PT ;  /* 0x000000201600720c */ /* 0x000fda0003f26070 */
[----:B------:R-:W-:Y:S01]  /*14a0*/  @P1 IMAD.IADD R22, R22, 0x1, -R32 ;  /* 0x0000000116161824 */ /* 0x000fe200078e0a20 */
[----:B------:R-:W-:Y:S01]  /*14b0*/  @!P2 LOP3.LUT R22, RZ, R32, RZ, 0x33, !PT ;  /* 0x00000020ff16a212 */ /* 0x000fe200078e33ff */
[----:B------:R-:W-:Y:S06]  /*14c0*/  BRA `(.L_x_35) ;  /* 0x0000000000147947 */ /* 0x000fec0003800000 */
.L_x_34:
[----:B------:R-:W-:Y:S01]  /*14d0*/  IMAD.MOV.U32 R29, RZ, RZ, R27 ;  /* 0x000000ffff1d7224 */ /* 0x000fe200078e001b */
[----:B------:R-:W-:Y:S01]  /*14e0*/  MOV R12, R32 ;  /* 0x00000020000c7202 */ /* 0x000fe20000000f00 */
[----:B------:R-:W-:Y:S01]  /*14f0*/  IMAD.MOV.U32 R11, RZ, RZ, R33 ;  /* 0x000000ffff0b7224 */ /* 0x000fe200078e0021 */
[----:B------:R-:W-:-:S07]  /*1500*/  MOV R10, 0x1520 ;  /* 0x00001520000a7802 */ /* 0x000fce0000000f00 */
[----:B0-----:R-:W-:Y:S05]  /*1510*/  CALL.REL.NOINC `($__internal_2_$__cuda_sm20_rem_u64) ;  /* 0x0000001400847944 */ /* 0x001fea0003c00000 */
.L_x_35:
[----:B------:R-:W-:Y:S05]  /*1520*/  BSYNC.RECONVERGENT B3 ;  /* 0x0000000000037941 */ /* 0x000fea0003800200 */
.L_x_33:
[C---:B------:R-:W-:Y:S02]  /*1530*/  ISETP.GT.U32.AND P1, PT, R14.reuse, 0x1, PT ;  /* 0x000000010e00780c */ /* 0x040fe40003f24070 */
[--C-:B------:R-:W-:Y:S02]  /*1540*/  SHF.R.U64 R14, R14, 0x1, R15.reuse ;  /* 0x000000010e0e7819 */ /* 0x100fe4000000120f */
[----:B------:R-:W-:Y:S02]  /*1550*/  ISETP.GT.U32.AND.EX P1, PT, R15, RZ, PT, P1 ;  /* 0x000000ff0f00720c */ /* 0x000fe40003f24110 */
[----:B------:R-:W-:-:S11]  /*1560*/  SHF.R.U32.HI R15, RZ, 0x1, R15 ;  /* 0x00000001ff0f7819 */ /* 0x000fd6000001160f */
[----:B------:R-:W-:Y:S05]  /*1570*/  @P1 BRA `(.L_x_36) ;  /* 0xfffffff800cc1947 */ /* 0x000fea000383ffff */
[----:B------:R-:W-:Y:S05]  /*1580*/  BSYNC.RECONVERGENT B2 ;  /* 0x0000000000027941 */ /* 0x000fea0003800200 */
.L_x_29:
[----:B------:R-:W1:Y:S02]  /*1590*/  I2F.F64.S64 R30, R30 ;  /* 0x0000001e001e7312 */ /* 0x000e640000301c00 */
.L_x_28:
[----:B------:R-:W-:Y:S05]  /*15a0*/  BSYNC.RECONVERGENT B1 ;  /* 0x0000000000017941 */ /* 0x000fea0003800200 */
.L_x_27:
        /* <DEDUP_REMOVED lines=20> */
.L_x_38:
[----:B------:R-:W-:Y:S05]  /*16f0*/  BSYNC.RECONVERGENT B1 ;  /* 0x0000000000017941 */ /* 0x000fea0003800200 */
.L_x_37:
        /* <DEDUP_REMOVED lines=8> */
[----:B------:R-:W-:Y:S01]  /*1780*/  IMAD.MOV.U32 R26, RZ, RZ, 0x1 ;  /* 0x00000001ff1a7424 */ /* 0x000fe200078e00ff */
[----:B------:R-:W-:Y:S01]  /*1790*/  MOV R22, 0x10 ;  /* 0x0000001000167802 */ /* 0x000fe20000000f00 */
[----:B------:R-:W-:Y:S02]  /*17a0*/  IMAD.MOV.U32 R27, RZ, RZ, 0x0 ;  /* 0x00000000ff1b7424 */ /* 0x000fe400078e00ff */
[----:B------:R-:W-:-:S07]  /*17b0*/  IMAD.MOV.U32 R23, RZ, RZ, 0x0 ;  /* 0x00000000ff177424 */ /* 0x000fce00078e00ff */
.L_x_48:
        /* <DEDUP_REMOVED lines=13> */
[----:B------:R-:W-:Y:S01]  /*1890*/  LOP3.LUT R8, R11, R15, RZ, 0xfc, !PT ;  /* 0x0000000f0b087212 */ /* 0x000fe200078efcff */
[----:B------:R-:W-:-:S03]  /*18a0*/  IMAD.IADD R5, R21, 0x1, R5 ;  /* 0x0000000115057824 */ /* 0x000fc600078e0205 */
[----:B------:R-:W-:-:S13]  /*18b0*/  ISETP.NE.U32.AND P0, PT, R8, RZ, PT ;  /* 0x000000ff0800720c */ /* 0x000fda0003f05070 */
[----:B------:R-:W-:Y:S05]  /*18c0*/  @P0 BRA `(.L_x_43) ;  /* 0x00000000004c0947 */ /* 0x000fea0003800000 */
[----:B------:R-:W1:Y:S01]  /*18d0*/  I2F.U32.RP R10, R14 ;  /* 0x0000000e000a7306 */ /* 0x000e620000209000 */
[----:B------:R-:W-:Y:S01]  /*18e0*/  ISETP.NE.U32.AND P1, PT, R14, RZ, PT ;  /* 0x000000ff0e00720c */ /* 0x000fe20003f25070 */
[----:B------:R-:W-:-:S06]  /*18f0*/  HFMA2 R27, -RZ, RZ, 0, 0 ;  /* 0x00000000ff1b7431 */ /* 0x000fcc00000001ff */
[----:B-1----:R-:W1:Y:S02]  /*1900*/  MUFU.RCP R10, R10 ;  /* 0x0000000a000a7308 */ /* 0x002e640000001000 */
[----:B-1----:R-:W-:-:S06]  /*1910*/  VIADD R8, R10, 0xffffffe ;  /* 0x0ffffffe0a087836 */ /* 0x002fcc0000000000 */
[----:B------:R1:W2:Y:S02]  /*1920*/  F2I.FTZ.U32.TRUNC.NTZ R9, R8 ;  /* 0x0000000800097305 */ /* 0x0002a4000021f000 */
[----:B-1----:R-:W-:Y:S01]  /*1930*/  IMAD.MOV.U32 R8, RZ, RZ, RZ ;  /* 0x000000ffff087224 */ /* 0x002fe200078e00ff */
[----:B--2---:R-:W-:-:S05]  /*1940*/  IADD3 R11, PT, PT, RZ, -R9, RZ ;  /* 0x80000009ff0b7210 */ /* 0x004fca0007ffe0ff */
        /* <DEDUP_REMOVED lines=11> */
.L_x_43:
[----:B------:R-:W-:Y:S01]  /*1a00*/  IMAD.MOV.U32 R10, RZ, RZ, R14 ;  /* 0x000000ffff0a7224 */ /* 0x000fe200078e000e */
[----:B------:R-:W-:Y:S01]  /*1a10*/  MOV R8, 0x1a40 ;  /* 0x00001a4000087802 */ /* 0x000fe20000000f00 */
[----:B------:R-:W-:-:S07]  /*1a20*/  IMAD.MOV.U32 R9, RZ, RZ, R15 ;  /* 0x000000ffff097224 */ /* 0x000fce00078e000f */
[----:B0-----:R-:W-:Y:S05]  /*1a30*/  CALL.REL.NOINC `($__internal_1_$__cuda_sm20_rem_s64) ;  /* 0x0000000c00087944 */ /* 0x001fea0003c00000 */
[----:B------:R-:W-:Y:S02]  /*1a40*/  IMAD.MOV.U32 R26, RZ, RZ, R10 ;  /* 0x000000ffff1a7224 */ /* 0x000fe400078e000a */
[----:B------:R-:W-:-:S07]  /*1a50*/  IMAD.MOV.U32 R27, RZ, RZ, R11 ;  /* 0x000000ffff1b7224 */ /* 0x000fce00078e000b */
.L_x_44:
[----:B------:R-:W-:Y:S05]  /*1a60*/  BSYNC.RECONVERGENT B3 ;  /* 0x0000000000037941 */ /* 0x000fea0003800200 */
.L_x_42:
[----:B------:R-:W-:Y:S01]  /*1a70*/  LOP3.LUT R8, R5, R15, RZ, 0xfc, !PT ;  /* 0x0000000f05087212 */ /* 0x000fe200078efcff */
[----:B------:R-:W-:Y:S03]  /*1a80*/  BSSY.RECONVERGENT B3, `(.L_x_45) ;  /* 0x000001c000037945 */ /* 0x000fe60003800200 */
[----:B------:R-:W-:-:S13]  /*1a90*/  ISETP.NE.U32.AND P0, PT, R8, RZ, PT ;  /* 0x000000ff0800720c */ /* 0x000fda0003f05070 */
[----:B------:R-:W-:Y:S05]  /*1aa0*/  @P0 BRA `(.L_x_46) ;  /* 0x00000000004c0947 */ /* 0x000fea0003800000 */
[----:B------:R-:W1:Y:S01]  /*1ab0*/  I2F.U32.RP R10, R14 ;  /* 0x0000000e000a7306 */ /* 0x000e620000209000 */
[----:B------:R-:W-:Y:S01]  /*1ac0*/  ISETP.NE.U32.AND P1, PT, R14, RZ, PT ;  /* 0x000000ff0e00720c */ /* 0x000fe20003f25070 */
[----:B------:R-:W-:-:S06]  /*1ad0*/  IMAD.MOV.U32 R23, RZ, RZ, RZ ;  /* 0x000000ffff177224 */ /* 0x000fcc00078e00ff */
[----:B-1----:R-:W1:Y:S02]  /*1ae0*/  MUFU.RCP R10, R10 ;  /* 0x0000000a000a7308 */ /* 0x002e640000001000 */
[----:B-1----:R-:W-:-:S06]  /*1af0*/  IADD3 R8, PT, PT, R10, 0xffffffe, RZ ;  /* 0x0ffffffe0a087810 */ /* 0x002fcc0007ffe0ff */
        /* <DEDUP_REMOVED lines=14> */
.L_x_46:
[----:B------:R-:W-:Y:S01]  /*1be0*/  IMAD.MOV.U32 R34, RZ, RZ, R20 ;  /* 0x000000ffff227224 */ /* 0x000fe200078e0014 */
[----:B------:R-:W-:Y:S01]  /*1bf0*/  MOV R11, R15 ;  /* 0x0000000f000b7202 */ /* 0x000fe20000000f00 */
[----:B------:R-:W-:Y:S01]  /*1c00*/  IMAD.MOV.U32 R29, RZ, RZ, R5 ;  /* 0x000000ffff1d7224 */ /* 0x000fe200078e0005 */
[----:B------:R-:W-:Y:S01]  /*1c10*/  MOV R10, 0x1c40 ;  /* 0x00001c40000a7802 */ /* 0x000fe20000000f00 */
[----:B------:R-:W-:-:S07]  /*1c20*/  IMAD.MOV.U32 R12, RZ, RZ, R14 ;  /* 0x000000ffff0c7224 */ /* 0x000fce00078e000e */
[----:B0-----:R-:W-:Y:S05]  /*1c30*/  CALL.REL.NOINC `($__internal_2_$__cuda_sm20_rem_u64) ;  /* 0x0000000c00bc7944 */ /* 0x001fea0003c00000 */
.L_x_47:
[----:B------:R-:W-:Y:S05]  /*1c40*/  BSYNC.RECONVERGENT B3 ;  /* 0x0000000000037941 */ /* 0x000fea0003800200 */
.L_x_45:
[C---:B------:R-:W-:Y:S02]  /*1c50*/  ISETP.GT.U32.AND P0, PT, R6.reuse, 0x1, PT ;  /* 0x000000010600780c */ /* 0x040fe40003f04070 */
[--C-:B------:R-:W-:Y:S02]  /*1c60*/  SHF.R.U64 R6, R6, 0x1, R7.reuse ;  /* 0x0000000106067819 */ /* 0x100fe40000001207 */
[----:B------:R-:W-:Y:S02]  /*1c70*/  ISETP.GT.U32.AND.EX P0, PT, R7, RZ, PT, P0 ;  /* 0x000000ff0700720c */ /* 0x000fe40003f04100 */
[----:B------:R-:W-:-:S11]  /*1c80*/  SHF.R.U32.HI R7, RZ, 0x1, R7 ;  /* 0x00000001ff077819 */ /* 0x000fd60000011607 */
[----:B------:R-:W-:Y:S05]  /*1c90*/  @P0 BRA `(.L_x_48) ;  /* 0xfffffff800c80947 */ /* 0x000fea000383ffff */
[----:B------:R-:W-:Y:S05]  /*1ca0*/  BSYNC.RECONVERGENT B2 ;  /* 0x0000000000027941 */ /* 0x000fea0003800200 */
.L_x_41:
[----:B------:R1:W2:Y:S02]  /*1cb0*/  I2F.F64.S64 R8, R26 ;  /* 0x0000001a00087312 */ /* 0x0002a40000301c00 */
.L_x_40:
[----:B------:R-:W-:Y:S05]  /*1cc0*/  BSYNC.RECONVERGENT B1 ;  /* 0x0000000000017941 */ /* 0x000fea0003800200 */
.L_x_39:
        /* <DEDUP_REMOVED lines=16> */
[----:B-1----:R-:W-:-:S07]  /*1dd0*/  MOV R26, 0x1df0 ;  /* 0x00001df0001a7802 */ /* 0x002fce0000000f00 */
[----:B0-----:R-:W-:Y:S05]  /*1de0*/  CALL.REL.NOINC `($__internal_0_$__cuda_sm20_div_rn_f64_full) ;  /* 0x0000000000ac7944 */ /* 0x001fea0003c00000 */
[----:B------:R-:W-:Y:S02]  /*1df0*/  IMAD.MOV.U32 R6, RZ, RZ, R8 ;  /* 0x000000ffff067224 */ /* 0x000fe400078e0008 */
[----:B------:R-:W-:-:S07]  /*1e00*/  IMAD.MOV.U32 R7, RZ, RZ, R9 ;  /* 0x000000ffff077224 */ /* 0x000fce00078e0009 */
.L_x_50:
[----:B------:R-:W-:Y:S05]  /*1e10*/  BSYNC.RECONVERGENT B1 ;  /* 0x0000000000017941 */ /* 0x000fea0003800200 */
.L_x_49:
[----:B------:R-:W2:Y:S01]  /*1e20*/  LDCU.64 UR6, c[0x0][0x388] ;  /* 0x00007100ff0677ac */ /* 0x000ea20008000a00 */
[----:B------:R-:W-:Y:S01]  /*1e30*/  DADD R18, R6, R18 ;  /* 0x0000000006127229 */ /* 0x000fe20000000012 */
[----:B------:R-:W3:Y:S01]  /*1e40*/  FRND.F64.TRUNC R14, R36 ;  /* 0x00000024000e7313 */ /* 0x000ee2000030d800 */
[----:B0-----:R-:W-:Y:S02]  /*1e50*/  IADD3 R3, P0, PT, R2, R3, RZ ;  /* 0x0000000302037210 */ /* 0x001fe40007f1e0ff */
[----:B------:R-:W-:Y:S02]  /*1e60*/  LOP3.LUT R33, R25, 0x80000000, RZ, 0xc0, !PT ;  /* 0x8000000019217812 */ /* 0x000fe400078ec0ff */
[----:B------:R-:W-:Y:S01]  /*1e70*/  LOP3.LUT R5, R37, 0x80000000, RZ, 0xc0, !PT ;  /* 0x8000000025057812 */ /* 0x000fe200078ec0ff */
[----:B------:R-:W-:Y:S02]  /*1e80*/  IMAD.X R4, RZ, RZ, R4, P0 ;  /* 0x000000ffff047224 */ /* 0x000fe400000e0604 */
[----:B------:R-:W0:Y:S01]  /*1e90*/  FRND.F64.TRUNC R8, R16 ;  /* 0x0000001000087313 */ /* 0x000e22000030d800 */
[----:B------:R-:W-:Y:S01]  /*1ea0*/  LOP3.LUT R21, R19, 0x80000000, RZ, 0xc0, !PT ;  /* 0x8000000013157812 */ /* 0x000fe200078ec0ff */
[----:B---3--:R-:W-:-:S06]  /*1eb0*/  DSETP.NEU.AND P4, PT, R36, R14, PT ;  /* 0x0000000e2400722a */ /* 0x008fcc0003f8d000 */
[----:B------:R-:W3:Y:S01]  /*1ec0*/  FRND.F64.TRUNC R10, R18 ;  /* 0x00000012000a7313 */ /* 0x000ee2000030d800 */
[----:B--2---:R-:W-:Y:S01]  /*1ed0*/  ISETP.GT.U32.AND P0, PT, R3, UR6, PT ;  /* 0x0000000603007c0c */ /* 0x004fe2000bf04070 */
[----:B------:R-:W-:-:S03]  /*1ee0*/  DADD R14, R36, -R14 ;  /* 0x00000000240e7229 */ /* 0x000fc6000000080e */
[----:B------:R-:W-:Y:S01]  /*1ef0*/  ISETP.GT.AND.EX P0, PT, R4, UR7, PT, P0 ;  /* 0x0000000704007c0c */ /* 0x000fe2000bf04300 */
[C-C-:B0-----:R-:W-:Y:S02]  /*1f00*/  DSETP.NEU.AND P1, PT, R16.reuse, R8.reuse, PT ;  /* 0x000000081000722a */ /* 0x141fe40003f2d000 */
[----:B------:R-:W0:Y:S01]  /*1f10*/  FRND.F64.TRUNC R12, R24 ;  /* 0x00000018000c7313 */ /* 0x000e22000030d800 */
[----:B------:R-:W-:-:S03]  /*1f20*/  DADD R8, R16, -R8 ;  /* 0x0000000010087229 */ /* 0x000fc60000000808 */
[----:B------:R-:W-:Y:S02]  /*1f30*/  FSEL R15, R5, R15, !P4 ;  /* 0x0000000f050f7208 */ /* 0x000fe40006000000 */
[----:B------:R-:W-:Y:S01]  /*1f40*/  FSEL R14, R14, RZ, P4 ;  /* 0x000000ff0e0e7208 */ /* 0x000fe20002000000 */
[C-C-:B---3--:R-:W-:Y:S02]  /*1f50*/  DSETP.NEU.AND P2, PT, R18.reuse, R10.reuse, PT ;  /* 0x0000000a1200722a */ /* 0x148fe40003f4d000 */
[----:B------:R-:W-:Y:S02]  /*1f60*/  DADD R10, R18, -R10 ;  /* 0x00000000120a7229 */ /* 0x000fe4000000080a */
[----:B------:R-:W-:Y:S01]  /*1f70*/  FSEL R16, R8, RZ, P1 ;  /* 0x000000ff08107208 */ /* 0x000fe20000800000 */
[C-C-:B0-----:R-:W-:Y:S02]  /*1f80*/  DADD R6, R24.reuse, -R12.reuse ;  /* 0x0000000018067229 */ /* 0x141fe4000000080c */
[----:B------:R-:W-:Y:S01]  /*1f90*/  DSETP.NEU.AND P3, PT, R24, R12, PT ;  /* 0x0000000c1800722a */ /* 0x000fe20003f6d000 */
[----:B------:R-:W-:-:S04]  /*1fa0*/  LOP3.LUT R13, R17, 0x80000000, RZ, 0xc0, !PT ;  /* 0x80000000110d7812 */ /* 0x000fc800078ec0ff */
[----:B------:R-:W-:Y:S02]  /*1fb0*/  FSEL R19, R21, R11, !P2 ;  /* 0x0000000b15137208 */ /* 0x000fe40005000000 */
[----:B------:R-:W-:Y:S02]  /*1fc0*/  FSEL R17, R13, R9, !P1 ;  /* 0x000000090d117208 */ /* 0x000fe40004800000 */
[----:B------:R-:W-:Y:S02]  /*1fd0*/  FSEL R33, R33, R7, !P3 ;  /* 0x0000000721217208 */ /* 0x000fe40005800000 */
[----:B------:R-:W-:Y:S02]  /*1fe0*/  FSEL R32, R6, RZ, P3 ;  /* 0x000000ff06207208 */ /* 0x000fe40001800000 */
[----:B------:R-:W-:Y:S01]  /*1ff0*/  FSEL R18, R10, RZ, P2 ;  /* 0x000000ff0a127208 */ /* 0x000fe20001000000 */
[----:B------:R-:W-:Y:S06]  /*2000*/  @!P0 BRA `(.L_x_51) ;  /* 0xffffffe000488947 */ /* 0x000fec000383ffff */
.L_x_2:
[----:B------:R-:W-:Y:S05]  /*2010*/  BSYNC.RECONVERGENT B0 ;  /* 0x0000000000007941 */ /* 0x000fea0003800200 */
.L_x_1:
[----:B------:R-:W0:Y:S02]  /*2020*/  LDCU.64 UR6, c[0x0][0x380] ;  /* 0x00007000ff0677ac */ /* 0x000e240008000a00 */
[----:B0-----:R-:W-:-:S04]  /*2030*/  LEA R2, P0, R0, UR6, 0x5 ;  /* 0x0000000600027c11 */ /* 0x001fc8000f8028ff */
[----:B------:R-:W-:-:S05]  /*2040*/  LEA.HI.X R3, R0, UR7, RZ, 0x5, P0 ;  /* 0x0000000700037c11 */ /* 0x000fca00080f2cff */
[----:B------:R-:W-:Y:S04]  /*2050*/  STG.E.64 desc[UR4][R2.64], R32 ;  /* 0x0000002002007986 */ /* 0x000fe8000c101b04 */
[----:B------:R-:W-:Y:S04]  /*2060*/  STG.E.64 desc[UR4][R2.64+0x8], R14 ;  /* 0x0000080e02007986 */ /* 0x000fe8000c101b04 */
[----:B------:R-:W-:Y:S04]  /*2070*/  STG.E.64 desc[UR4][R2.64+0x10], R16 ;  /* 0x0000101002007986 */ /* 0x000fe8000c101b04 */
[----:B------:R-:W-:Y:S01]  /*2080*/  STG.E.64 desc[UR4][R2.64+0x18], R18 ;  /* 0x0000181202007986 */ /* 0x000fe2000c101b04 */
[----:B------:R-:W-:Y:S05]  /*2090*/  EXIT ;  /* 0x000000000000794d */ /* 0x000fea0003800000 */
        .weak           $__internal_0_$__cuda_sm20_div_rn_f64_full
        .type           $__internal_0_$__cuda_sm20_div_rn_f64_full,@function
        .size           $__internal_0_$__cuda_sm20_div_rn_f64_full,($__internal_1_$__cuda_sm20_rem_s64 - $__internal_0_$__cuda_sm20_div_rn_f64_full)
$__internal_0_$__cuda_sm20_div_rn_f64_full:
[C---:B------:R-:W-:Y:S01]  /*20a0*/  FSETP.GEU.AND P1, PT, |R11|.reuse, 1.469367938527859385e-39, PT ;  /* 0x001000000b00780b */ /* 0x040fe20003f2e200 */
[----:B------:R-:W-:Y:S01]  /*20b0*/  IMAD.MOV.U32 R12, RZ, RZ, 0x1 ;  /* 0x00000001ff0c7424 */ /* 0x000fe200078e00ff */
[----:B------:R-:W-:Y:S01]  /*20c0*/  LOP3.LUT R34, R11, 0x800fffff, RZ, 0xc0, !PT ;  /* 0x800fffff0b227812 */ /* 0x000fe200078ec0ff */
[----:B------:R-:W-:Y:S01]  /*20d0*/  IMAD.MOV.U32 R28, RZ, RZ, 0x1ca00000 ;  /* 0x1ca00000ff1c7424 */ /* 0x000fe200078e00ff */
[C---:B------:R-:W-:Y:S01]  /*20e0*/  FSETP.GEU.AND P3, PT, |R9|.reuse, 1.469367938527859385e-39, PT ;  /* 0x001000000900780b */ /* 0x040fe20003f6e200 */
[----:B------:R-:W-:Y:S01]  /*20f0*/  BSSY.RECONVERGENT B2, `(.L_x_52) ;  /* 0x0000052000027945 */ /* 0x000fe20003800200 */
[----:B------:R-:W-:Y:S02]  /*2100*/  LOP3.LUT R35, R34, 0x3ff00000, RZ, 0xfc, !PT ;  /* 0x3ff0000022237812 */ /* 0x000fe400078efcff */
[----:B------:R-:W-:Y:S02]  /*2110*/  MOV R34, R10 ;  /* 0x0000000a00227202 */ /* 0x000fe40000000f00 */
[----:B------:R-:W-:-:S02]  /*2120*/  LOP3.LUT R27, R9, 0x7ff00000, RZ, 0xc0, !PT ;  /* 0x7ff00000091b7812 */ /* 0x000fc400078ec0ff */
[----:B------:R-:W-:Y:S01]  /*2130*/  LOP3.LUT R30, R11, 0x7ff00000, RZ, 0xc0, !PT ;  /* 0x7ff000000b1e7812 */ /* 0x000fe200078ec0ff */
[----:B------:R-:W-:Y:S01]  /*2140*/  @!P1 DMUL R34, R10, 8.98846567431157953865e+307 ;  /* 0x7fe000000a229828 */ /* 0x000fe20000000000 */
[----:B------:R-:W-:Y:S02]  /*2150*/  MOV R29, R27 ;  /* 0x0000001b001d7202 */ /* 0x000fe40000000f00 */
[----:B------:R-:W-:Y:S02]  /*2160*/  ISETP.GE.U32.AND P2, PT, R27, R30, PT ;  /* 0x0000001e1b00720c */ /* 0x000fe40003f46070 */
[----:B------:R-:W-:Y:S01]  /*2170*/  @!P3 LOP3.LUT R22, R11, 0x7ff00000, RZ, 0xc0, !PT ;  /* 0x7ff000000b16b812 */ /* 0x000fe200078ec0ff */
[----:B------:R-:W0:Y:S01]  /*2180*/  MUFU.RCP64H R13, R35 ;  /* 0x00000023000d7308 */ /* 0x000e220000001800 */
[----:B------:R-:W-:Y:S02]  /*2190*/  SEL R23, R28, 0x63400000, !P2 ;  /* 0x634000001c177807 */ /* 0x000fe40005000000 */
[----:B------:R-:W-:Y:S01]  /*21a0*/  @!P3 ISETP.GE.U32.AND P4, PT, R27, R22, PT ;  /* 0x000000161b00b20c */ /* 0x000fe20003f86070 */
[----:B------:R-:W-:Y:S01]  /*21b0*/  IMAD.MOV.U32 R22, RZ, RZ, R8 ;  /* 0x000000ffff167224 */ /* 0x000fe200078e0008 */
[----:B------:R-:W-:-:S02]  /*21c0*/  LOP3.LUT R23, R23, 0x800fffff, R9, 0xf8, !PT ;  /* 0x800fffff17177812 */ /* 0x000fc400078ef809 */
[----:B------:R-:W-:Y:S01]  /*21d0*/  @!P1 LOP3.LUT R30, R35, 0x7ff00000, RZ, 0xc0, !PT ;  /* 0x7ff00000231e9812 */ /* 0x000fe200078ec0ff */
[----:B0-----:R-:W-:-:S08]  /*21e0*/  DFMA R38, R12, -R34, 1 ;  /* 0x3ff000000c26742b */ /* 0x001fd00000000822 */
[----:B------:R-:W-:-:S08]  /*21f0*/  DFMA R38, R38, R38, R38 ;  /* 0x000000262626722b */ /* 0x000fd00000000026 */
[----:B------:R-:W-:Y:S01]  /*2200*/  DFMA R38, R12, R38, R12 ;  /* 0x000000260c26722b */ /* 0x000fe2000000000c */
[----:B------:R-:W-:-:S04]  /*2210*/  @!P3 SEL R13, R28, 0x63400000, !P4 ;  /* 0x634000001c0db807 */ /* 0x000fc80006000000 */
[----:B------:R-:W-:-:S03]  /*2220*/  @!P3 LOP3.LUT R12, R13, 0x80000000, R9, 0xf8, !PT ;  /* 0x800000000d0cb812 */ /* 0x000fc600078ef809 */
[----:B------:R-:W-:Y:S01]  /*2230*/  DFMA R40, R38, -R34, 1 ;  /* 0x3ff000002628742b */ /* 0x000fe20000000822 */
[----:B------:R-:W-:Y:S01]  /*2240*/  @!P3 LOP3.LUT R13, R12, 0x100000, RZ, 0xfc, !PT ;  /* 0x001000000c0db812 */ /* 0x000fe200078efcff */
[----:B------:R-:W-:-:S06]  /*2250*/  @!P3 IMAD.MOV.U32 R12, RZ, RZ, RZ ;  /* 0x000000ffff0cb224 */ /* 0x000fcc00078e00ff */
[----:B------:R-:W-:Y:S02]  /*2260*/  DFMA R40, R38, R40, R38 ;  /* 0x000000282628722b */ /* 0x000fe40000000026 */
[----:B------:R-:W-:-:S08]  /*2270*/  @!P3 DFMA R22, R22, 2, -R12 ;  /* 0x400000001616b82b */ /* 0x000fd0000000080c */
[----:B------:R-:W-:Y:S02]  /*2280*/  DMUL R38, R40, R22 ;  /* 0x0000001628267228 */ /* 0x000fe40000000000 */
[----:B------:R-:W-:-:S05]  /*2290*/  @!P3 LOP3.LUT R29, R23, 0x7ff00000, RZ, 0xc0, !PT ;  /* 0x7ff00000171db812 */ /* 0x000fca00078ec0ff */
[----:B------:R-:W-:Y:S01]  /*22a0*/  VIADD R31, R29, 0xffffffff ;  /* 0xffffffff1d1f7836 */ /* 0x000fe20000000000 */
[----:B------:R-:W-:-:S04]  /*22b0*/  DFMA R12, R38, -R34, R22 ;  /* 0x80000022260c722b */ /* 0x000fc80000000016 */
[----:B------:R-:W-:Y:S01]  /*22c0*/  ISETP.GT.U32.AND P1, PT, R31, 0x7feffffe, PT ;  /* 0x7feffffe1f00780c */ /* 0x000fe20003f24070 */
[----:B------:R-:W-:-:S03]  /*22d0*/  VIADD R31, R30, 0xffffffff ;  /* 0xffffffff1e1f7836 */ /* 0x000fc60000000000 */
[----:B------:R-:W-:Y:S02]  /*22e0*/  DFMA R12, R40, R12, R38 ;  /* 0x0000000c280c722b */ /* 0x000fe40000000026 */
[----:B------:R-:W-:-:S13]  /*22f0*/  ISETP.GT.U32.OR P1, PT, R31, 0x7feffffe, P1 ;  /* 0x7feffffe1f00780c */ /* 0x000fda0000f24470 */
[----:B------:R-:W-:Y:S05]  /*2300*/  @P1 BRA `(.L_x_53) ;  /* 0x00000000006c1947 */ /* 0x000fea0003800000 */
[----:B------:R-:W-:-:S04]  /*2310*/  LOP3.LUT R30, R11, 0x7ff00000, RZ, 0xc0, !PT ;  /* 0x7ff000000b1e7812 */ /* 0x000fc800078ec0ff */
[CC--:B------:R-:W-:Y:S02]  /*2320*/  VIADDMNMX R8, R27.reuse, -R30.reuse, 0xb9600000, !PT ;  /* 0xb96000001b087446 */ /* 0x0c0fe4000780091e */
[----:B------:R-:W-:Y:S02]  /*2330*/  ISETP.GE.U32.AND P1, PT, R27, R30, PT ;  /* 0x0000001e1b00720c */ /* 0x000fe40003f26070 */
[----:B------:R-:W-:Y:S02]  /*2340*/  VIMNMX R8, PT, PT, R8, 0x46a00000, PT ;  /* 0x46a0000008087848 */ /* 0x000fe40003fe0100 */
[----:B------:R-:W-:-:S05]  /*2350*/  SEL R27, R28, 0x63400000, !P1 ;  /* 0x634000001c1b7807 */ /* 0x000fca0004800000 */
[----:B------:R-:W-:Y:S01]  /*2360*/  IMAD.IADD R27, R8, 0x1, -R27 ;  /* 0x00000001081b7824 */ /* 0x000fe200078e0a1b */
[----:B------:R-:W-:-:S03]  /*2370*/  MOV R8, RZ ;  /* 0x000000ff00087202 */ /* 0x000fc60000000f00 */
[----:B------:R-:W-:-:S06]  /*2380*/  VIADD R9, R27, 0x7fe00000 ;  /* 0x7fe000001b097836 */ /* 0x000fcc0000000000 */
[----:B------:R-:W-:-:S10]  /*2390*/  DMUL R38, R12, R8 ;  /* 0x000000080c267228 */ /* 0x000fd40000000000 */
[----:B------:R-:W-:-:S13]  /*23a0*/  FSETP.GTU.AND P1, PT, |R39|, 1.469367938527859385e-39, PT ;  /* 0x001000002700780b */ /* 0x000fda0003f2c200 */
[----:B------:R-:W-:Y:S05]  /*23b0*/  @P1 BRA `(.L_x_54) ;  /* 0x0000000000941947 */ /* 0x000fea0003800000 */
[----:B------:R-:W-:-:S06]  /*23c0*/  DFMA R22, R12, -R34, R22 ;  /* 0x800000220c16722b */ /* 0x000fcc0000000016 */
[----:B------:R-:W-:-:S04]  /*23d0*/  IMAD.MOV.U32 R22, RZ, RZ, RZ ;  /* 0x000000ffff167224 */ /* 0x000fc800078e00ff */
[C---:B------:R-:W-:Y:S02]  /*23e0*/  FSETP.NEU.AND P1, PT, R23.reuse, RZ, PT ;  /* 0x000000ff1700720b */ /* 0x040fe40003f2d000 */
[----:B------:R-:W-:-:S04]  /*23f0*/  LOP3.LUT R11, R23, 0x80000000, R11, 0x48, !PT ;  /* 0x80000000170b7812 */ /* 0x000fc800078e480b */
[----:B------:R-:W-:-:S07]  /*2400*/  LOP3.LUT R23, R11, R9, RZ, 0xfc, !PT ;  /* 0x000000090b177212 */ /* 0x000fce00078efcff */
[----:B------:R-:W-:Y:S05]  /*2410*/  @!P1 BRA `(.L_x_54) ;  /* 0x00000000007c9947 */ /* 0x000fea0003800000 */
[----:B------:R-:W-:Y:S01]  /*2420*/  IMAD.MOV R9, RZ, RZ, -R27 ;  /* 0x000000ffff097224 */ /* 0x000fe200078e0a1b */
[----:B------:R-:W-:Y:S01]  /*2430*/  IADD3 R27, PT, PT, -R27, -0x43300000, RZ ;  /* 0xbcd000001b1b7810 */ /* 0x000fe20007ffe1ff */
[----:B------:R-:W-:-:S06]  /*2440*/  IMAD.MOV.U32 R8, RZ, RZ, RZ ;  /* 0x000000ffff087224 */ /* 0x000fcc00078e00ff */
[----:B------:R-:W-:Y:S02]  /*2450*/  DFMA R8, R38, -R8, R12 ;  /* 0x800000082608722b */ /* 0x000fe4000000000c */
[----:B------:R-:W-:-:S08]  /*2460*/  DMUL.RP R12, R12, R22 ;  /* 0x000000160c0c7228 */ /* 0x000fd00000008000 */
[----:B------:R-:W-:Y:S02]  /*2470*/  FSETP.NEU.AND P1, PT, |R9|, R27, PT ;  /* 0x0000001b0900720b */ /* 0x000fe40003f2d200 */
[----:B------:R-:W-:Y:S02]  /*2480*/  LOP3.LUT R11, R13, R11, RZ, 0x3c, !PT ;  /* 0x0000000b0d0b7212 */ /* 0x000fe400078e3cff */
[----:B------:R-:W-:Y:S02]  /*2490*/  FSEL R38, R12, R38, !P1 ;  /* 0x000000260c267208 */ /* 0x000fe40004800000 */
[----:B------:R-:W-:Y:S01]  /*24a0*/  FSEL R39, R11, R39, !P1 ;  /* 0x000000270b277208 */ /* 0x000fe20004800000 */
[----:B------:R-:W-:Y:S06]  /*24b0*/  BRA `(.L_x_54) ;  /* 0x0000000000547947 */ /* 0x000fec0003800000 */
.L_x_53:
[----:B------:R-:W-:-:S14]  /*24c0*/  DSETP.NAN.AND P1, PT, R8, R8, PT ;  /* 0x000000080800722a */ /* 0x000fdc0003f28000 */
[----:B------:R-:W-:Y:S05]  /*24d0*/  @P1 BRA `(.L_x_55) ;  /* 0x0000000000441947 */ /* 0x000fea0003800000 */
[----:B------:R-:W-:-:S14]  /*24e0*/  DSETP.NAN.AND P1, PT, R10, R10, PT ;  /* 0x0000000a0a00722a */ /* 0x000fdc0003f28000 */
[----:B------:R-:W-:Y:S05]  /*24f0*/  @P1 BRA `(.L_x_56) ;  /* 0x0000000000301947 */ /* 0x000fea0003800000 */
[----:B------:R-:W-:Y:S01]  /*2500*/  ISETP.NE.AND P1, PT, R29, R30, PT ;  /* 0x0000001e1d00720c */ /* 0x000fe20003f25270 */
[----:B------:R-:W-:Y:S01]  /*2510*/  IMAD.MOV.U32 R38, RZ, RZ, 0x0 ;  /* 0x00000000ff267424 */ /* 0x000fe200078e00ff */
[----:B------:R-:W-:-:S11]  /*2520*/  MOV R39, 0xfff80000 ;  /* 0xfff8000000277802 */ /* 0x000fd60000000f00 */
[----:B------:R-:W-:Y:S05]  /*2530*/  @!P1 BRA `(.L_x_54) ;  /* 0x0000000000349947 */ /* 0x000fea0003800000 */
[----:B------:R-:W-:Y:S02]  /*2540*/  ISETP.NE.AND P1, PT, R29, 0x7ff00000, PT ;  /* 0x7ff000001d00780c */ /* 0x000fe40003f25270 */
[----:B------:R-:W-:Y:S02]  /*2550*/  LOP3.LUT R39, R9, 0x80000000, R11, 0x48, !PT ;  /* 0x8000000009277812 */ /* 0x000fe400078e480b */
[----:B------:R-:W-:-:S13]  /*2560*/  ISETP.EQ.OR P1, PT, R30, RZ, !P1 ;  /* 0x000000ff1e00720c */ /* 0x000fda0004f22670 */
[----:B------:R-:W-:Y:S01]  /*2570*/  @P1 LOP3.LUT R8, R39, 0x7ff00000, RZ, 0xfc, !PT ;  /* 0x7ff0000027081812 */ /* 0x000fe200078efcff */
[----:B------:R-:W-:Y:S02]  /*2580*/  @!P1 IMAD.MOV.U32 R38, RZ, RZ, RZ ;  /* 0x000000ffff269224 */ /* 0x000fe400078e00ff */
[----:B------:R-:W-:Y:S02]  /*2590*/  @P1 IMAD.MOV.U32 R38, RZ, RZ, RZ ;  /* 0x000000ffff261224 */ /* 0x000fe400078e00ff */
[----:B------:R-:W-:Y:S01]  /*25a0*/  @P1 IMAD.MOV.U32 R39, RZ, RZ, R8 ;  /* 0x000000ffff271224 */ /* 0x000fe200078e0008 */
[----:B------:R-:W-:Y:S06]  /*25b0*/  BRA `(.L_x_54) ;  /* 0x0000000000147947 */ /* 0x000fec0003800000 */
.L_x_56:
[----:B------:R-:W-:Y:S01]  /*25c0*/  LOP3.LUT R39, R11, 0x80000, RZ, 0xfc, !PT ;  /* 0x000800000b277812 */ /* 0x000fe200078efcff */
[----:B------:R-:W-:Y:S01]  /*25d0*/  IMAD.MOV.U32 R38, RZ, RZ, R10 ;  /* 0x000000ffff267224 */ /* 0x000fe200078e000a */
[----:B------:R-:W-:Y:S06]  /*25e0*/  BRA `(.L_x_54) ;  /* 0x0000000000087947 */ /* 0x000fec0003800000 */
.L_x_55:
[----:B------:R-:W-:Y:S02]  /*25f0*/  LOP3.LUT R39, R9, 0x80000, RZ, 0xfc, !PT ;  /* 0x0008000009277812 */ /* 0x000fe400078efcff */
[----:B------:R-:W-:-:S07]  /*2600*/  MOV R38, R8 ;  /* 0x0000000800267202 */ /* 0x000fce0000000f00 */
.L_x_54:
[----:B------:R-:W-:Y:S05]  /*2610*/  BSYNC.RECONVERGENT B2 ;  /* 0x0000000000027941 */ /* 0x000fea0003800200 */
.L_x_52:
[----:B------:R-:W-:Y:S02]  /*2620*/  IMAD.MOV.U32 R27, RZ, RZ, 0x0 ;  /* 0x00000000ff1b7424 */ /* 0x000fe400078e00ff */
[----:B------:R-:W-:Y:S02]  /*2630*/  IMAD.MOV.U32 R8, RZ, RZ, R38 ;  /* 0x000000ffff087224 */ /* 0x000fe400078e0026 */
[----:B------:R-:W-:Y:S01]  /*2640*/  IMAD.MOV.U32 R9, RZ, RZ, R39 ;  /* 0x000000ffff097224 */ /* 0x000fe200078e0027 */
[----:B------:R-:W-:Y:S06]  /*2650*/  RET.REL.NODEC R26 `(_Z9bbpKernelP2sJl) ;  /* 0xffffffd81a687950 */ /* 0x000fec0003c3ffff */
        .weak           $__internal_1_$__cuda_sm20_rem_s64
        .type           $__internal_1_$__cuda_sm20_rem_s64,@function
        .size           $__internal_1_$__cuda_sm20_rem_s64,($__internal_2_$__cuda_sm20_rem_u64 - $__internal_1_$__cuda_sm20_rem_s64)
$__internal_1_$__cuda_sm20_rem_s64:
[----:B------:R-:W-:Y:S02]  /*2660*/  IADD3 R23, P2, PT, RZ, -R10, RZ ;  /* 0x8000000aff177210 */ /* 0x000fe40007f5e0ff */
[----:B------:R-:W-:-:S03]  /*2670*/  ISETP.GE.AND P1, PT, R9, RZ, PT ;  /* 0x000000ff0900720c */ /* 0x000fc60003f26270 */
[----:B------:R-:W-:Y:S01]  /*2680*/  IMAD.X R26, RZ, RZ, ~R9, P2 ;  /* 0x000000ffff1a7224 */ /* 0x000fe200010e0e09 */
[----:B------:R-:W-:-:S04]  /*2690*/  SEL R22, R23, R10, !P1 ;  /* 0x0000000a17167207 */ /* 0x000fc80004800000 */
[----:B------:R-:W-:-:S04]  /*26a0*/  SEL R23, R26, R9, !P1 ;  /* 0x000000091a177207 */ /* 0x000fc80004800000 */
[----:B------:R-:W0:Y:S08]  /*26b0*/  I2F.U64.RP R30, R22 ;  /* 0x00000016001e7312 */ /* 0x000e300000309000 */
[----:B0-----:R-:W0:Y:S02]  /*26c0*/  MUFU.RCP R28, R30 ;  /* 0x0000001e001c7308 */ /* 0x001e240000001000 */
[----:B0-----:R-:W-:-:S06]  /*26d0*/  IADD3 R28, PT, PT, R28, 0x1ffffffe, RZ ;  /* 0x1ffffffe1c1c7810 */ /* 0x001fcc0007ffe0ff */
[----:B------:R-:W0:Y:S02]  /*26e0*/  F2I.U64.TRUNC R38, R28 ;  /* 0x0000001c00267311 */ /* 0x000e24000020d800 */
[----:B0-----:R-:W-:-:S04]  /*26f0*/  IMAD.WIDE.U32 R40, R38, R22, RZ ;  /* 0x0000001626287225 */ /* 0x001fc800078e00ff */
[C---:B------:R-:W-:Y:S01]  /*2700*/  IMAD R13, R38.reuse, R23, R41 ;  /* 0x00000017260d7224 */ /* 0x040fe200078e0229 */
[----:B------:R-:W-:Y:S01]  /*2710*/  IADD3 R26, P1, PT, RZ, -R40, RZ ;  /* 0x80000028ff1a7210 */ /* 0x000fe20007f3e0ff */
[----:B------:R-:W-:Y:S02]  /*2720*/  IMAD.MOV.U32 R41, RZ, RZ, R38 ;  /* 0x000000ffff297224 */ /* 0x000fe400078e0026 */
[----:B------:R-:W-:Y:S02]  /*2730*/  IMAD R13, R39, R22, R13 ;  /* 0x00000016270d7224 */ /* 0x000fe400078e020d */
[----:B------:R-:W-:-:S04]  /*2740*/  IMAD.HI.U32 R40, R38, R26, RZ ;  /* 0x0000001a26287227 */ /* 0x000fc800078e00ff */
[----:B------:R-:W-:-:S04]  /*2750*/  IMAD.X R13, RZ, RZ, ~R13, P1 ;  /* 0x000000ffff0d7224 */ /* 0x000fc800008e0e0d */
[----:B------:R-:W-:-:S04]  /*2760*/  IMAD.WIDE.U32 R40, P1, R38, R13, R40 ;  /* 0x0000000d26287225 */ /* 0x000fc80007820028 */
[C---:B------:R-:W-:Y:S02]  /*2770*/  IMAD R31, R39.reuse, R13, RZ ;  /* 0x0000000d271f7224 */ /* 0x040fe400078e02ff */
[----:B------:R-:W-:-:S04]  /*2780*/  IMAD.HI.U32 R26, P2, R39, R26, R40 ;  /* 0x0000001a271a7227 */ /* 0x000fc80007840028 */
[----:B------:R-:W-:Y:S01]  /*2790*/  IMAD.HI.U32 R13, R39, R13, RZ ;  /* 0x0000000d270d7227 */ /* 0x000fe200078e00ff */
[----:B------:R-:W-:-:S03]  /*27a0*/  IADD3 R31, P3, PT, R31, R26, RZ ;  /* 0x0000001a1f1f7210 */ /* 0x000fc60007f7e0ff */
[----:B------:R-:W-:Y:S02]  /*27b0*/  IMAD.X R13, R13, 0x1, R39, P1 ;  /* 0x000000010d0d7824 */ /* 0x000fe400008e0627 */
[----:B------:R-:W-:-:S03]  /*27c0*/  IMAD.WIDE.U32 R38, R31, R22, RZ ;  /* 0x000000161f267225 */ /* 0x000fc600078e00ff */
[----:B------:R-:W-:Y:S01]  /*27d0*/  IADD3.X R13, PT, PT, RZ, RZ, R13, P3, P2 ;  /* 0x000000ffff0d7210 */ /* 0x000fe20001fe440d */
[----:B------:R-:W-:Y:S01]  /*27e0*/  IMAD R28, R31, R23, R39 ;  /* 0x000000171f1c7224 */ /* 0x000fe200078e0227 */
[----:B------:R-:W-:Y:S01]  /*27f0*/  IADD3 R26, P1, PT, RZ, -R38, RZ ;  /* 0x80000026ff1a7210 */ /* 0x000fe20007f3e0ff */
[----:B------:R-:W-:Y:S02]  /*2800*/  IMAD.MOV.U32 R39, RZ, RZ, RZ ;  /* 0x000000ffff277224 */ /* 0x000fe400078e00ff */
[----:B------:R-:W-:Y:S02]  /*2810*/  IMAD R28, R13, R22, R28 ;  /* 0x000000160d1c7224 */ /* 0x000fe400078e021c */
[----:B------:R-:W-:-:S04]  /*2820*/  IMAD.HI.U32 R30, R31, R26, RZ ;  /* 0x0000001a1f1e7227 */ /* 0x000fc800078e00ff */
[----:B------:R-:W-:-:S04]  /*2830*/  IMAD.X R28, RZ, RZ, ~R28, P1 ;  /* 0x000000ffff1c7224 */ /* 0x000fc800008e0e1c */
[----:B------:R-:W-:-:S04]  /*2840*/  IMAD.WIDE.U32 R30, P2, R31, R28, R30 ;  /* 0x0000001c1f1e7225 */ /* 0x000fc8000784001e */
[----:B------:R-:W-:-:S04]  /*2850*/  IMAD.HI.U32 R26, P1, R13, R26, R30 ;  /* 0x0000001a0d1a7227 */ /* 0x000fc8000782001e */
[----:B------:R-:W-:-:S04]  /*2860*/  IMAD.HI.U32 R30, R13, R28, RZ ;  /* 0x0000001c0d1e7227 */ /* 0x000fc800078e00ff */
[----:B------:R-:W-:Y:S01]  /*2870*/  IMAD R31, R13, R28, RZ ;  /* 0x0000001c0d1f7224 */ /* 0x000fe200078e02ff */
[----:B------:R-:W-:Y:S02]  /*2880*/  IADD3.X R30, PT, PT, R30, R13, RZ, P2, !PT ;  /* 0x0000000d1e1e7210 */ /* 0x000fe400017fe4ff */
[----:B------:R-:W-:Y:S02]  /*2890*/  ISETP.GE.AND P2, PT, R11, RZ, PT ;  /* 0x000000ff0b00720c */ /* 0x000fe40003f46270 */
[----:B------:R-:W-:Y:S02]  /*28a0*/  IADD3 R13, P4, PT, RZ, -R12, RZ ;  /* 0x8000000cff0d7210 */ /* 0x000fe40007f9e0ff */
[----:B------:R-:W-:Y:S02]  /*28b0*/  IADD3 R26, P3, PT, R31, R26, RZ ;  /* 0x0000001a1f1a7210 */ /* 0x000fe40007f7e0ff */
[----:B------:R-:W-:Y:S01]  /*28c0*/  SEL R13, R13, R12, !P2 ;  /* 0x0000000c0d0d7207 */ /* 0x000fe20005000000 */
[----:B------:R-:W-:Y:S01]  /*28d0*/  IMAD.X R12, RZ, RZ, ~R11, P4 ;  /* 0x000000ffff0c7224 */ /* 0x000fe200020e0e0b */
[----:B------:R-:W-:-:S03]  /*28e0*/  IADD3.X R30, PT, PT, RZ, RZ, R30, P3, P1 ;  /* 0x000000ffff1e7210 */ /* 0x000fc60001fe241e */
[----:B------:R-:W-:Y:S01]  /*28f0*/  IMAD.HI.U32 R38, R26, R13, RZ ;  /* 0x0000000d1a267227 */ /* 0x000fe200078e00ff */
[----:B------:R-:W-:-:S05]  /*2900*/  SEL R11, R12, R11, !P2 ;  /* 0x0000000b0c0b7207 */ /* 0x000fca0005000000 */
[----:B------:R-:W-:-:S04]  /*2910*/  IMAD.WIDE.U32 R38, R26, R11, R38 ;  /* 0x0000000b1a267225 */ /* 0x000fc800078e0026 */
[C---:B------:R-:W-:Y:S02]  /*2920*/  IMAD R12, R30.reuse, R11, RZ ;  /* 0x0000000b1e0c7224 */ /* 0x040fe400078e02ff */
[----:B------:R-:W-:-:S04]  /*2930*/  IMAD.HI.U32 R31, P1, R30, R13, R38 ;  /* 0x0000000d1e1f7227 */ /* 0x000fc80007820026 */
[----:B------:R-:W-:Y:S01]  /*2940*/  IMAD.HI.U32 R30, R30, R11, RZ ;  /* 0x0000000b1e1e7227 */ /* 0x000fe200078e00ff */
[----:B------:R-:W-:-:S03]  /*2950*/  IADD3 R31, P3, PT, R12, R31, RZ ;  /* 0x0000001f0c1f7210 */ /* 0x000fc60007f7e0ff */
[----:B------:R-:W-:Y:S02]  /*2960*/  IMAD.X R12, RZ, RZ, R30, P1 ;  /* 0x000000ffff0c7224 */ /* 0x000fe400008e061e */
[----:B------:R-:W-:-:S04]  /*2970*/  IMAD.WIDE.U32 R38, R31, R22, RZ ;  /* 0x000000161f267225 */ /* 0x000fc800078e00ff */
[----:B------:R-:W-:Y:S01]  /*2980*/  IMAD.X R12, RZ, RZ, R12, P3 ;  /* 0x000000ffff0c7224 */ /* 0x000fe200018e060c */
[----:B------:R-:W-:Y:S01]  /*2990*/  IADD3 R13, P3, PT, -R38, R13, RZ ;  /* 0x0000000d260d7210 */ /* 0x000fe20007f7e1ff */
[----:B------:R-:W-:-:S03]  /*29a0*/  IMAD R31, R31, R23, R39 ;  /* 0x000000171f1f7224 */ /* 0x000fc600078e0227 */
[-C--:B------:R-:W-:Y:S01]  /*29b0*/  ISETP.GE.U32.AND P1, PT, R13, R22.reuse, PT ;  /* 0x000000160d00720c */ /* 0x080fe20003f26070 */
[----:B------:R-:W-:-:S05]  /*29c0*/  IMAD R12, R12, R22, R31 ;  /* 0x000000160c0c7224 */ /* 0x000fca00078e021f */
[----:B------:R-:W-:Y:S02]  /*29d0*/  IADD3.X R11, PT, PT, ~R12, R11, RZ, P3, !PT ;  /* 0x0000000b0c0b7210 */ /* 0x000fe40001ffe5ff */
[----:B------:R-:W-:Y:S02]  /*29e0*/  IADD3 R26, P3, PT, R13, -R22, RZ ;  /* 0x800000160d1a7210 */ /* 0x000fe40007f7e0ff */
[----:B------:R-:W-:-:S03]  /*29f0*/  ISETP.GE.U32.AND.EX P1, PT, R11, R23, PT, P1 ;  /* 0x000000170b00720c */ /* 0x000fc60003f26110 */
[----:B------:R-:W-:Y:S01]  /*2a00*/  IMAD.X R12, R11, 0x1, ~R23, P3 ;  /* 0x000000010b0c7824 */ /* 0x000fe200018e0e17 */
[----:B------:R-:W-:-:S04]  /*2a10*/  SEL R13, R26, R13, P1 ;  /* 0x0000000d1a0d7207 */ /* 0x000fc80000800000 */
[----:B------:R-:W-:Y:S02]  /*2a20*/  SEL R11, R12, R11, P1 ;  /* 0x0000000b0c0b7207 */ /* 0x000fe40000800000 */
[CC--:B------:R-:W-:Y:S02]  /*2a30*/  ISETP.GE.U32.AND P1, PT, R13.reuse, R22.reuse, PT ;  /* 0x000000160d00720c */ /* 0x0c0fe40003f26070 */
[----:B------:R-:W-:Y:S02]  /*2a40*/  IADD3 R12, P3, PT, R13, -R22, RZ ;  /* 0x800000160d0c7210 */ /* 0x000fe40007f7e0ff */
[----:B------:R-:W-:-:S03]  /*2a50*/  ISETP.GE.U32.AND.EX P1, PT, R11, R23, PT, P1 ;  /* 0x000000170b00720c */ /* 0x000fc60003f26110 */
[----:B------:R-:W-:Y:S01]  /*2a60*/  IMAD.X R22, R11, 0x1, ~R23, P3 ;  /* 0x000000010b167824 */ /* 0x000fe200018e0e17 */
[----:B------:R-:W-:-:S04]  /*2a70*/  SEL R12, R12, R13, P1 ;  /* 0x0000000d0c0c7207 */ /* 0x000fc80000800000 */
[----:B------:R-:W-:Y:S02]  /*2a80*/  SEL R22, R22, R11, P1 ;  /* 0x0000000b16167207 */ /* 0x000fe40000800000 */
[-C--:B------:R-:W-:Y:S02]  /*2a90*/  IADD3 R11, P3, PT, RZ, -R12.reuse, RZ ;  /* 0x8000000cff0b7210 */ /* 0x080fe40007f7e0ff */
[----:B------:R-:W-:Y:S02]  /*2aa0*/  ISETP.NE.U32.AND P1, PT, R10, RZ, PT ;  /* 0x000000ff0a00720c */ /* 0x000fe40003f25070 */
[----:B------:R-:W-:Y:S01]  /*2ab0*/  SEL R11, R11, R12, !P2 ;  /* 0x0000000c0b0b7207 */ /* 0x000fe20005000000 */
[----:B------:R-:W-:Y:S01]  /*2ac0*/  IMAD.X R13, RZ, RZ, ~R22, P3 ;  /* 0x000000ffff0d7224 */ /* 0x000fe200018e0e16 */
[----:B------:R-:W-:Y:S01]  /*2ad0*/  ISETP.NE.AND.EX P1, PT, R9, RZ, PT, P1 ;  /* 0x000000ff0900720c */ /* 0x000fe20003f25310 */
[----:B------:R-:W-:-:S03]  /*2ae0*/  IMAD.MOV.U32 R9, RZ, RZ, 0x0 ;  /* 0x00000000ff097424 */ /* 0x000fc600078e00ff */
[----:B------:R-:W-:Y:S02]  /*2af0*/  SEL R13, R13, R22, !P2 ;  /* 0x000000160d0d7207 */ /* 0x000fe40005000000 */
[----:B------:R-:W-:Y:S02]  /*2b00*/  SEL R10, R11, 0xffffffff, P1 ;  /* 0xffffffff0b0a7807 */ /* 0x000fe40000800000 */
[----:B------:R-:W-:Y:S01]  /*2b10*/  SEL R11, R13, 0xffffffff, P1 ;  /* 0xffffffff0d0b7807 */ /* 0x000fe20000800000 */
[----:B------:R-:W-:Y:S06]  /*2b20*/  RET.REL.NODEC R8 `(_Z9bbpKernelP2sJl) ;  /* 0xffffffd408347950 */ /* 0x000fec0003c3ffff */
        .weak           $__internal_2_$__cuda_sm20_rem_u64
        .type           $__internal_2_$__cuda_sm20_rem_u64,@function
        .size           $__internal_2_$__cuda_sm20_rem_u64,(.L_x_60 - $__internal_2_$__cuda_sm20_rem_u64)
$__internal_2_$__cuda_sm20_rem_u64:
[----:B------:R-:W-:-:S04]  /*2b30*/  MOV R13, R11 ;  /* 0x0000000b000d7202 */ /* 0x000fc80000000f00 */
[----:B------:R-:W0:Y:S08]  /*2b40*/  I2F.U64.RP R8, R12 ;  /* 0x0000000c00087312 */ /* 0x000e300000309000 */
[----:B0-----:R-:W0:Y:S02]  /*2b50*/  MUFU.RCP R22, R8 ;  /* 0x0000000800167308 */ /* 0x001e240000001000 */
[----:B0-----:R-:W-:-:S06]  /*2b60*/  VIADD R22, R22, 0x1ffffffe ;  /* 0x1ffffffe16167836 */ /* 0x001fcc0000000000 */
        /* <DEDUP_REMOVED lines=17> */
[----:B------:R-:W-:-:S03]  /*2c80*/  IADD3 R13, P1, PT, RZ, -R40, RZ ;  /* 0x80000028ff0d7210 */ /* 0x000fc60007f3e0ff */
[----:B------:R-:W-:Y:S02]  /*2c90*/  IMAD R9, R22, R12, R9 ;  /* 0x0000000c16097224 */ /* 0x000fe400078e0209 */
[----:B------:R-:W-:-:S03]  /*2ca0*/  IMAD.HI.U32 R38, R39, R13, RZ ;  /* 0x0000000d27267227 */ /* 0x000fc600078e00ff */
[----:B------:R-:W-:-:S05]  /*2cb0*/  IADD3.X R9, PT, PT, RZ, ~R9, RZ, P1, !PT ;  /* 0x80000009ff097210 */ /* 0x000fca0000ffe4ff */
[----:B------:R-:W-:-:S04]  /*2cc0*/  IMAD.WIDE.U32 R38, P1, R39, R9, R38 ;  /* 0x0000000927267225 */ /* 0x000fc80007820026 */
[C---:B------:R-:W-:Y:S02]  /*2cd0*/  IMAD R8, R22.reuse, R9, RZ ;  /* 0x0000000916087224 */ /* 0x040fe400078e02ff */
[----:B------:R-:W-:-:S04]  /*2ce0*/  IMAD.HI.U32 R13, P2, R22, R13, R38 ;  /* 0x0000000d160d7227 */ /* 0x000fc80007840026 */
[----:B------:R-:W-:Y:S01]  /*2cf0*/  IMAD.HI.U32 R9, R22, R9, RZ ;  /* 0x0000000916097227 */ /* 0x000fe200078e00ff */
[----:B------:R-:W-:-:S03]  /*2d00*/  IADD3 R8, P3, PT, R8, R13, RZ ;  /* 0x0000000d08087210 */ /* 0x000fc60007f7e0ff */
[----:B------:R-:W-:Y:S02]  /*2d10*/  IMAD.X R22, R9, 0x1, R22, P1 ;  /* 0x0000000109167824 */ /* 0x000fe400008e0616 */
[----:B------:R-:W-:-:S03]  /*2d20*/  IMAD.HI.U32 R38, R8, R34, RZ ;  /* 0x0000002208267227 */ /* 0x000fc600078e00ff */
[----:B------:R-:W-:Y:S01]  /*2d30*/  IADD3.X R22, PT, PT, RZ, RZ, R22, P3, P2 ;  /* 0x000000ffff167210 */ /* 0x000fe20001fe4416 */
[----:B------:R-:W-:Y:S02]  /*2d40*/  IMAD.MOV.U32 R39, RZ, RZ, RZ ;  /* 0x000000ffff277224 */ /* 0x000fe400078e00ff */
        /* <DEDUP_REMOVED lines=13> */
[----:B------:R-:W-:Y:S02]  /*2e20*/  IADD3 R22, P2, PT, -R12, R13, RZ ;  /* 0x0000000d0c167210 */ /* 0x000fe40007f5e1ff */
[----:B------:R-:W-:-:S03]  /*2e30*/  ISETP.GE.U32.AND.EX P1, PT, R8, R11, PT, P1 ;  /* 0x0000000b0800720c */ /* 0x000fc60003f26110 */
[--C-:B------:R-:W-:Y:S01]  /*2e40*/  IMAD.X R9, R8, 0x1, ~R11.reuse, P2 ;  /* 0x0000000108097824 */ /* 0x100fe200010e0e0b */
[----:B------:R-:W-:Y:S02]  /*2e50*/  SEL R13, R22, R13, P1 ;  /* 0x0000000d160d7207 */ /* 0x000fe40000800000 */
[C---:B------:R-:W-:Y:S02]  /*2e60*/  ISETP.NE.U32.AND P2, PT, R12.reuse, RZ, PT ;  /* 0x000000ff0c00720c */ /* 0x040fe40003f45070 */
[----:B------:R-:W-:Y:S02]  /*2e70*/  SEL R8, R9, R8, P1 ;  /* 0x0000000809087207 */ /* 0x000fe40000800000 */
[----:B------:R-:W-:Y:S02]  /*2e80*/  IADD3 R22, P3, PT, -R12, R13, RZ ;  /* 0x0000000d0c167210 */ /* 0x000fe40007f7e1ff */
[----:B------:R-:W-:Y:S02]  /*2e90*/  ISETP.GE.U32.AND P1, PT, R13, R12, PT ;  /* 0x0000000c0d00720c */ /* 0x000fe40003f26070 */
[----:B------:R-:W-:Y:S01]  /*2ea0*/  ISETP.NE.AND.EX P2, PT, R11, RZ, PT, P2 ;  /* 0x000000ff0b00720c */ /* 0x000fe20003f45320 */
[C---:B------:R-:W-:Y:S01]  /*2eb0*/  IMAD.X R9, R8.reuse, 0x1, ~R11, P3 ;  /* 0x0000000108097824 */ /* 0x040fe200018e0e0b */
[----:B------:R-:W-:Y:S01]  /*2ec0*/  ISETP.GE.U32.AND.EX P1, PT, R8, R11, PT, P1 ;  /* 0x0000000b0800720c */ /* 0x000fe20003f26110 */
[----:B------:R-:W-:-:S03]  /*2ed0*/  IMAD.MOV.U32 R11, RZ, RZ, 0x0 ;  /* 0x00000000ff0b7424 */ /* 0x000fc600078e00ff */
[----:B------:R-:W-:Y:S02]  /*2ee0*/  SEL R22, R22, R13, P1 ;  /* 0x0000000d16167207 */ /* 0x000fe40000800000 */
[----:B------:R-:W-:Y:S02]  /*2ef0*/  SEL R9, R9, R8, P1 ;  /* 0x0000000809097207 */ /* 0x000fe40000800000 */
[----:B------:R-:W-:Y:S02]  /*2f00*/  SEL R22, R22, 0xffffffff, P2 ;  /* 0xffffffff16167807 */ /* 0x000fe40001000000 */
[----:B------:R-:W-:Y:S01]  /*2f10*/  SEL R23, R9, 0xffffffff, P2 ;  /* 0xffffffff09177807 */ /* 0x000fe20001000000 */
[----:B------:R-:W-:Y:S06]  /*2f20*/  RET.REL.NODEC R10 `(_Z9bbpKernelP2sJl) ;  /* 0xffffffd00a347950 */ /* 0x000fec0003c3ffff */
.L_x_57:
        /* <DEDUP_REMOVED lines=13> */
.L_x_60:


//--------------------- .nv.global.init           --------------------------
	.section	.nv.global.init,"aw",@progbits
	.align	8
.nv.global.init:
	.type		baseSystem,@object
	.size		baseSystem,(.L_0 - baseSystem)
baseSystem:
        /*0000*/ 	.byte	0x10, 0x00, 0x00, 0x00, 0x00, 0x00, 0x00, 0x00
.L_0:


//--------------------- .nv.shared.reserved.0     --------------------------
	.section	.nv.shared.reserved.0,"aw",@nobits
	.weak		__nv_reservedSMEM_offset_0_alias
	.size		__nv_reservedSMEM_offset_0_alias, 0, 64
	.other		__nv_reservedSMEM_offset_0_alias,@"STO_CUDA_RESERVED_SHARED STV_DEFAULT"
__nv_reservedSMEM_offset_0_alias:
	.zero		0
	.zero		64


//--------------------- .nv.constant0._Z14reduceSJKernelP2sJi --------------------------
	.section	.nv.constant0._Z14reduceSJKernelP2sJi,"a",@progbits
	.sectionflags	@""
	.align	4
.nv.constant0._Z14reduceSJKernelP2sJi:
	.zero		908


//--------------------- .nv.constant0._Z9bbpKernelP2sJl --------------------------
	.section	.nv.constant0._Z9bbpKernelP2sJl,"a",@progbits
	.sectionflags	@""
	.align	4
.nv.constant0._Z9bbpKernelP2sJl:
	.zero		912


//--------------------- SYMBOLS --------------------------

	.type		.nv.reservedSmem.offset0,@object
	.size		.nv.reservedSmem.offset0,0x4
